	.target	sm_90a

	.elftype	@"ET_EXEC"


//--------------------- .note.nv.tkinfo           --------------------------
	.section	.note.nv.tkinfo,"",@"SHT_NOTE"
	.sectionflags	@"SHF_NOTE_NV_TKINFO"
	.tkinfo
        /*0018*/ 	.word	0x00000002
        /*0030*/ 	.string	""
        /*0030*/ 	.string	"ptxas"
        /*0030*/ 	.string	"Cuda compilation tools, release 13.0, V13.0.88"
        /*0030*/ 	.string	"Build cuda_13.0.r13.0/compiler.36424714_0"
        /*0030*/ 	.string	"-arch sm_90a -m 64 "



//--------------------- .note.nv.cuinfo           --------------------------
	.section	.note.nv.cuinfo,"",@"SHT_NOTE"
	.sectionflags	@"SHF_NOTE_NV_CUINFO"
        /*0018*/ 	.short	0x0002
        /*001a*/ 	.short	0x005a
        /*001c*/ 	.short	0x0082
	.zero		2


//--------------------- .nv.info                  --------------------------
	.section	.nv.info,"",@"SHT_CUDA_INFO"
	.align	4


	//----- nvinfo : EIATTR_REGCOUNT
	.align		4
        /*0000*/ 	.byte	0x04, 0x2f
        /*0002*/ 	.short	(.L_15 - .L_14)
	.align		4
.L_14:
        /*0004*/ 	.word	index@(_ZN7cutlass13device_kernelINS_4fmha6kernel13FmhaKernelTmaINS1_10collective15FmhaMainloopTmaINS_10bfloat16_tEfN4cute5tupleIJNS7_1CILi64EEENS9_ILi128EEENS9_ILi32EEEEEENS4_12CausalFusionEJEEENS4_15FmhaFwdEpilogueIS6_fNS8_IJSA_SC_SB_EEEEEJEEEEEvNT_6ParamsE)
        /*0008*/ 	.word	0x00000088


	//----- nvinfo : EIATTR_FRAME_SIZE
	.align		4
.L_15:
        /*000c*/ 	.byte	0x04, 0x11
        /*000e*/ 	.short	(.L_17 - .L_16)
	.align		4
.L_16:
        /*0010*/ 	.word	index@($__internal_0_$__cuda_sm20_rcp_rn_f32_slowpath)
        /*0014*/ 	.word	0x00000000


	//----- nvinfo : EIATTR_FRAME_SIZE
	.align		4
.L_17:
        /*0018*/ 	.byte	0x04, 0x11
        /*001a*/ 	.short	(.L_19 - .L_18)
	.align		4
.L_18:
        /*001c*/ 	.word	index@(_ZN7cutlass13device_kernelINS_4fmha6kernel13FmhaKernelTmaINS1_10collective15FmhaMainloopTmaINS_10bfloat16_tEfN4cute5tupleIJNS7_1CILi64EEENS9_ILi128EEENS9_ILi32EEEEEENS4_12CausalFusionEJEEENS4_15FmhaFwdEpilogueIS6_fNS8_IJSA_SC_SB_EEEEEJEEEEEvNT_6ParamsE)
        /*0020*/ 	.word	0x00000000


	//----- nvinfo : EIATTR_MIN_STACK_SIZE
	.align		4
.L_19:
        /*0024*/ 	.byte	0x04, 0x12
        /*0026*/ 	.short	(.L_21 - .L_20)
	.align		4
.L_20:
        /*0028*/ 	.word	index@(_ZN7cutlass13device_kernelINS_4fmha6kernel13FmhaKernelTmaINS1_10collective15FmhaMainloopTmaINS_10bfloat16_tEfN4cute5tupleIJNS7_1CILi64EEENS9_ILi128EEENS9_ILi32EEEEEENS4_12CausalFusionEJEEENS4_15FmhaFwdEpilogueIS6_fNS8_IJSA_SC_SB_EEEEEJEEEEEvNT_6ParamsE)
        /*002c*/ 	.word	0x00000000
.L_21:


//--------------------- .nv.compat                --------------------------
	.section	.nv.compat,"",@"SHT_CUDA_COMPAT_INFO"
	.align	4
        /*0000*/ 	.byte	0x02, 0x09, 0x01, 0x00, 0x02, 0x02, 0x04, 0x00, 0x02, 0x05, 0x05, 0x00, 0x03, 0x07, 0x01, 0x01
        /*0010*/ 	.byte	0x02, 0x03, 0x01, 0x00, 0x02, 0x06, 0x01, 0x00, 0x04, 0x0b, 0x08, 0x00, 0x00, 0x00, 0x00, 0x00
        /*0020*/ 	.byte	0x00, 0x00, 0x00, 0x00


//--------------------- .nv.info._ZN7cutlass13device_kernelINS_4fmha6kernel13FmhaKernelTmaINS1_10collective15FmhaMainloopTmaINS_10bfloat16_tEfN4cute5tupleIJNS7_1CILi64EEENS9_ILi128EEENS9_ILi32EEEEEENS4_12CausalFusionEJEEENS4_15FmhaFwdEpilogueIS6_fNS8_IJSA_SC_SB_EEEEEJEEEEEvNT_6ParamsE --------------------------
	.section	.nv.info._ZN7cutlass13device_kernelINS_4fmha6kernel13FmhaKernelTmaINS1_10collective15FmhaMainloopTmaINS_10bfloat16_tEfN4cute5tupleIJNS7_1CILi64EEENS9_ILi128EEENS9_ILi32EEEEEENS4_12CausalFusionEJEEENS4_15FmhaFwdEpilogueIS6_fNS8_IJSA_SC_SB_EEEEEJEEEEEvNT_6ParamsE,"",@"SHT_CUDA_INFO"
	.sectionflags	@""
	.align	4


	//----- nvinfo : EIATTR_CUDA_API_VERSION
	.align		4
        /*0000*/ 	.byte	0x04, 0x37
        /*0002*/ 	.short	(.L_23 - .L_22)
.L_22:
        /*0004*/ 	.word	0x00000082


	//----- nvinfo : EIATTR_KPARAM_INFO
	.align		4
.L_23:
        /*0008*/ 	.byte	0x04, 0x17
        /*000a*/ 	.short	(.L_25 - .L_24)
.L_24:
        /*000c*/ 	.word	0x00000000
        /*0010*/ 	.short	0x0000
        /*0012*/ 	.short	0x0070
        /*0014*/ 	.byte	0x00, 0xf0, 0x01, 0x20


	//----- nvinfo : EIATTR_SPARSE_MMA_MASK
	.align		4
.L_25:
        /*0018*/ 	.byte	0x03, 0x50
        /*001a*/ 	.short	0x0000


	//----- nvinfo : EIATTR_MAXREG_COUNT
	.align		4
        /*001c*/ 	.byte	0x03, 0x1b
        /*001e*/ 	.short	0x00ff


	//----- nvinfo : EIATTR_NUM_BARRIERS
	.align		4
        /*0020*/ 	.byte	0x02, 0x4c
        /*0022*/ 	.byte	0x02
	.zero		1


	//----- nvinfo : EIATTR_EXTERNS
	.align		4
        /*0024*/ 	.byte	0x04, 0x0f
        /*0026*/ 	.short	(.L_27 - .L_26)


	//   ....[0]....
	.align		4
.L_26:
        /*0028*/ 	.word	index@(__assertfail)


	//----- nvinfo : EIATTR_MERCURY_ISA_VERSION
	.align		4
.L_27:
        /*002c*/ 	.byte	0x03, 0x5f
        /*002e*/ 	.short	0x0101


	//----- nvinfo : EIATTR_COOP_GROUP_MASK_REGIDS
	.align		4
        /*0030*/ 	.byte	0x04, 0x29
        /*0032*/ 	.short	(.L_29 - .L_28)


	//   ....[0]....
.L_28:
        /*0034*/ 	.word	0xffffffff


	//   ....[1]....
        /*0038*/ 	.word	0xffffffff


	//   ....[2]....
        /*003c*/ 	.word	0xffffffff


	//   ....[3]....
        /*0040*/ 	.word	0xffffffff


	//   ....[4]....
        /*0044*/ 	.word	0xffffffff


	//   ....[5]....
        /*0048*/ 	.word	0xffffffff


	//   ....[6]....
        /*004c*/ 	.word	0xffffffff


	//   ....[7]....
        /*0050*/ 	.word	0xffffffff


	//   ....[8]....
        /*0054*/ 	.word	0xffffffff


	//   ....[9]....
        /*0058*/ 	.word	0xffffffff


	//   ....[10]....
        /*005c*/ 	.word	0xffffffff


	//   ....[11]....
        /*0060*/ 	.word	0xffffffff


	//   ....[12]....
        /*0064*/ 	.word	0xffffffff


	//   ....[13]....
        /*0068*/ 	.word	0xffffffff


	//   ....[14]....
        /*006c*/ 	.word	0xffffffff


	//   ....[15]....
        /*0070*/ 	.word	0xffffffff


	//   ....[16]....
        /*0074*/ 	.word	0xffffffff


	//   ....[17]....
        /*0078*/ 	.word	0xffffffff


	//   ....[18]....
        /*007c*/ 	.word	0xffffffff


	//   ....[19]....
        /*0080*/ 	.word	0xffffffff


	//   ....[20]....
        /*0084*/ 	.word	0xffffffff


	//----- nvinfo : EIATTR_COOP_GROUP_INSTR_OFFSETS
	.align		4
.L_29:
        /*0088*/ 	.byte	0x04, 0x28
        /*008a*/ 	.short	(.L_31 - .L_30)


	//   ....[0]....
.L_30:
        /*008c*/ 	.word	0x00000050


	//   ....[1]....
        /*0090*/ 	.word	0x00000140


	//   ....[2]....
        /*0094*/ 	.word	0x00000270


	//   ....[3]....
        /*0098*/ 	.word	0x00000410


	//   ....[4]....
        /*009c*/ 	.word	0x00000560


	//   ....[5]....
        /*00a0*/ 	.word	0x00001f60


	//   ....[6]....
        /*00a4*/ 	.word	0x00002040


	//   ....[7]....
        /*00a8*/ 	.word	0x00002910


	//   ....[8]....
        /*00ac*/ 	.word	0x00002a50


	//   ....[9]....
        /*00b0*/ 	.word	0x000048c0


	//   ....[10]....
        /*00b4*/ 	.word	0x000048d0


	//   ....[11]....
        /*00b8*/ 	.word	0x00004900


	//   ....[12]....
        /*00bc*/ 	.word	0x00004910


	//   ....[13]....
        /*00c0*/ 	.word	0x00007f20


	//   ....[14]....
        /*00c4*/ 	.word	0x00007f30


	//   ....[15]....
        /*00c8*/ 	.word	0x00007f60


	//   ....[16]....
        /*00cc*/ 	.word	0x00007f70


	//   ....[17]....
        /*00d0*/ 	.word	0x0000a430


	//   ....[18]....
        /*00d4*/ 	.word	0x0000a470


	//   ....[19]....
        /*00d8*/ 	.word	0x0000a4b0


	//   ....[20]....
        /*00dc*/ 	.word	0x0000a4d0


	//----- nvinfo : EIATTR_SYSCALL_OFFSETS
	.align		4
.L_31:
        /*00e0*/ 	.byte	0x04, 0x46
        /*00e2*/ 	.short	(.L_33 - .L_32)


	//   ....[0]....
.L_32:
        /*00e4*/ 	.word	0x0000ad10


	//   ....[1]....
        /*00e8*/ 	.word	0x0000ae30


	//----- nvinfo : EIATTR_MBARRIER_INSTR_OFFSETS
	.align		4
.L_33:
        /*00ec*/ 	.byte	0x04, 0x39
        /*00ee*/ 	.short	(.L_35 - .L_34)


	//   ....[0]....
.L_34:
        /*00f0*/ 	.word	0x00000240
        /*00f4*/ 	.word	0x000000ff
        /*00f8*/ 	.word	0x00009040
        /*00fc*/ 	.short	0x0100
        /*00fe*/ 	.byte	0x08
	.zero		1


	//   ....[1]....
        /*0100*/ 	.word	0x00000250
        /*0104*/ 	.word	0x000000ff
        /*0108*/ 	.word	0x00009048
        /*010c*/ 	.short	0x0100
        /*010e*/ 	.byte	0x08
	.zero		1


	//   ....[2]....
        /*0110*/ 	.word	0x00000380
        /*0114*/ 	.word	0x000000ff
        /*0118*/ 	.word	0x00009000
        /*011c*/ 	.short	0x0100
        /*011e*/ 	.byte	0x08
	.zero		1


	//   ....[3]....
        /*0120*/ 	.word	0x00000390
        /*0124*/ 	.word	0x000000ff
        /*0128*/ 	.word	0x00009020
        /*012c*/ 	.short	0x0100
        /*012e*/ 	.byte	0x08
	.zero		1


	//   ....[4]....
        /*0130*/ 	.word	0x000003a0
        /*0134*/ 	.word	0x000000ff
        /*0138*/ 	.word	0x00009008
        /*013c*/ 	.short	0x0100
        /*013e*/ 	.byte	0x08
	.zero		1


	//   ....[5]....
        /*0140*/ 	.word	0x000003b0
        /*0144*/ 	.word	0x000000ff
        /*0148*/ 	.word	0x00009028
        /*014c*/ 	.short	0x0100
        /*014e*/ 	.byte	0x08
	.zero		1


	//   ....[6]....
        /*0150*/ 	.word	0x000003c0
        /*0154*/ 	.word	0x000000ff
        /*0158*/ 	.word	0x00009010
        /*015c*/ 	.short	0x0100
        /*015e*/ 	.byte	0x08
	.zero		1


	//   ....[7]....
        /*0160*/ 	.word	0x000003d0
        /*0164*/ 	.word	0x000000ff
        /*0168*/ 	.word	0x00009030
        /*016c*/ 	.short	0x0100
        /*016e*/ 	.byte	0x08
	.zero		1


	//   ....[8]....
        /*0170*/ 	.word	0x000003e0
        /*0174*/ 	.word	0x000000ff
        /*0178*/ 	.word	0x00009018
        /*017c*/ 	.short	0x0100
        /*017e*/ 	.byte	0x08
	.zero		1


	//   ....[9]....
        /*0180*/ 	.word	0x000003f0
        /*0184*/ 	.word	0x000000ff
        /*0188*/ 	.word	0x00009038
        /*018c*/ 	.short	0x0100
        /*018e*/ 	.byte	0x08
	.zero		1


	//   ....[10]....
        /*0190*/ 	.word	0x00000520
        /*0194*/ 	.word	0x000000ff
        /*0198*/ 	.word	0x00009050
        /*019c*/ 	.short	0x0100
        /*019e*/ 	.byte	0x08
	.zero		1


	//   ....[11]....
        /*01a0*/ 	.word	0x00000530
        /*01a4*/ 	.word	0x000000ff
        /*01a8*/ 	.word	0x00009058
        /*01ac*/ 	.short	0x0100
        /*01ae*/ 	.byte	0x08
	.zero		1


	//   ....[12]....
        /*01b0*/ 	.word	0x00000740
        /*01b4*/ 	.word	0x00000004
        /*01b8*/ 	.word	0x00009048
        /*01bc*/ 	.short	0x010a
        /*01be*/ 	.byte	0x3f
	.zero		1


	//   ....[13]....
        /*01c0*/ 	.word	0x000009d0
        /*01c4*/ 	.word	0x00000004
        /*01c8*/ 	.word	0x00009020
        /*01cc*/ 	.short	0x010a
        /*01ce*/ 	.byte	0x3f
	.zero		1


	//   ....[14]....
        /*01d0*/ 	.word	0x00000ba0
        /*01d4*/ 	.word	0x00000003
        /*01d8*/ 	.word	0x00009020
        /*01dc*/ 	.short	0x010a
        /*01de*/ 	.byte	0x3f
	.zero		1


	//   ....[15]....
        /*01e0*/ 	.word	0x00000dd0
        /*01e4*/ 	.word	0x00000003
        /*01e8*/ 	.word	0x00009020
        /*01ec*/ 	.short	0x010a
        /*01ee*/ 	.byte	0x3f
	.zero		1


	//   ....[16]....
        /*01f0*/ 	.word	0x00001000
        /*01f4*/ 	.word	0x00000008
        /*01f8*/ 	.word	0x00009020
        /*01fc*/ 	.short	0x010a
        /*01fe*/ 	.byte	0x3f
	.zero		1


	//   ....[17]....
        /*0200*/ 	.word	0x00001280
        /*0204*/ 	.word	0x00000002
        /*0208*/ 	.word	0x00009040
        /*020c*/ 	.short	0x010a
        /*020e*/ 	.byte	0x3f
	.zero		1


	//   ....[18]....
        /*0210*/ 	.word	0x00001360
        /*0214*/ 	.word	0x00000002
        /*0218*/ 	.word	0x00009000
        /*021c*/ 	.short	0x010a
        /*021e*/ 	.byte	0x3f
	.zero		1


	//   ....[19]....
        /*0220*/ 	.word	0x00003d10
        /*0224*/ 	.word	0x00000002
        /*0228*/ 	.word	0x00009008
        /*022c*/ 	.short	0x010a
        /*022e*/ 	.byte	0x3f
	.zero		1


	//   ....[20]....
        /*0230*/ 	.word	0x00004020
        /*0234*/ 	.word	0x00000013
        /*0238*/ 	.word	0x00000000
        /*023c*/ 	.short	0x0101
        /*023e*/ 	.byte	0x3f
	.zero		1


	//   ....[21]....
        /*0240*/ 	.word	0x000040f0
        /*0244*/ 	.word	0x00000015
        /*0248*/ 	.word	0x00009000
        /*024c*/ 	.short	0x010a
        /*024e*/ 	.byte	0x3f
	.zero		1


	//   ....[22]....
        /*0250*/ 	.word	0x00004260
        /*0254*/ 	.word	0x00000012
        /*0258*/ 	.word	0x00009020
        /*025c*/ 	.short	0x010a
        /*025e*/ 	.byte	0x3f
	.zero		1


	//   ....[23]....
        /*0260*/ 	.word	0x00004a10
        /*0264*/ 	.word	0x00000017
        /*0268*/ 	.word	0x00000000
        /*026c*/ 	.short	0x0101
        /*026e*/ 	.byte	0x3f
	.zero		1


	//   ....[24]....
        /*0270*/ 	.word	0x00004ba0
        /*0274*/ 	.word	0x00000070
        /*0278*/ 	.word	0x00009000
        /*027c*/ 	.short	0x010a
        /*027e*/ 	.byte	0x3f
	.zero		1


	//   ....[25]....
        /*0280*/ 	.word	0x000069c0
        /*0284*/ 	.word	0x00000018
        /*0288*/ 	.word	0x00000000
        /*028c*/ 	.short	0x0101
        /*028e*/ 	.byte	0x3f
	.zero		1


	//   ....[26]....
        /*0290*/ 	.word	0x00006a40
        /*0294*/ 	.word	0x00000015
        /*0298*/ 	.word	0x00009020
        /*029c*/ 	.short	0x010a
        /*029e*/ 	.byte	0x3f
	.zero		1


	//   ....[27]....
        /*02a0*/ 	.word	0x00006d20
        /*02a4*/ 	.word	0x00000019
        /*02a8*/ 	.word	0x00009000
        /*02ac*/ 	.short	0x010a
        /*02ae*/ 	.byte	0x3f
	.zero		1


	//   ....[28]....
        /*02b0*/ 	.word	0x00006ed0
        /*02b4*/ 	.word	0x00000012
        /*02b8*/ 	.word	0x00009020
        /*02bc*/ 	.short	0x010a
        /*02be*/ 	.byte	0x3f
	.zero		1


	//   ....[29]....
        /*02c0*/ 	.word	0x000080a0
        /*02c4*/ 	.word	0x0000001a
        /*02c8*/ 	.word	0x00000000
        /*02cc*/ 	.short	0x0101
        /*02ce*/ 	.byte	0x3f
	.zero		1


	//   ....[30]....
        /*02d0*/ 	.word	0x00008250
        /*02d4*/ 	.word	0x00000017
        /*02d8*/ 	.word	0x00009000
        /*02dc*/ 	.short	0x010a
        /*02de*/ 	.byte	0x3f
	.zero		1


	//   ....[31]....
        /*02e0*/ 	.word	0x0000a090
        /*02e4*/ 	.word	0x00000007
        /*02e8*/ 	.word	0x00000000
        /*02ec*/ 	.short	0x0101
        /*02ee*/ 	.byte	0x3f
	.zero		1


	//   ....[32]....
        /*02f0*/ 	.word	0x0000a110
        /*02f4*/ 	.word	0x00000007
        /*02f8*/ 	.word	0x00009020
        /*02fc*/ 	.short	0x010a
        /*02fe*/ 	.byte	0x3f
	.zero		1


	//----- nvinfo : EIATTR_NUM_MBARRIERS
	.align		4
.L_35:
        /*0300*/ 	.byte	0x03, 0x38
        /*0302*/ 	.short	0x000c


	//----- nvinfo : EIATTR_EXIT_INSTR_OFFSETS
	.align		4
        /*0304*/ 	.byte	0x04, 0x1c
        /*0306*/ 	.short	(.L_37 - .L_36)


	//   ....[0]....
.L_36:
        /*0308*/ 	.word	0x0000b2c0


	//----- nvinfo : EIATTR_MAX_THREADS
	.align		4
.L_37:
        /*030c*/ 	.byte	0x04, 0x05
        /*030e*/ 	.short	(.L_39 - .L_38)
.L_38:
        /*0310*/ 	.word	0x00000080
        /*0314*/ 	.word	0x00000001
        /*0318*/ 	.word	0x00000001


	//----- nvinfo : EIATTR_CRS_STACK_SIZE
	.align		4
.L_39:
        /*031c*/ 	.byte	0x04, 0x1e
        /*031e*/ 	.short	(.L_41 - .L_40)
.L_40:
        /*0320*/ 	.word	0x00000000


	//----- nvinfo : EIATTR_CBANK_PARAM_SIZE
	.align		4
.L_41:
        /*0324*/ 	.byte	0x03, 0x19
        /*0326*/ 	.short	0x0870


	//----- nvinfo : EIATTR_PARAM_CBANK
	.align		4
        /*0328*/ 	.byte	0x04, 0x0a
        /*032a*/ 	.short	(.L_43 - .L_42)
	.align		4
.L_42:
        /*032c*/ 	.word	index@(.nv.constant0._ZN7cutlass13device_kernelINS_4fmha6kernel13FmhaKernelTmaINS1_10collective15FmhaMainloopTmaINS_10bfloat16_tEfN4cute5tupleIJNS7_1CILi64EEENS9_ILi128EEENS9_ILi32EEEEEENS4_12CausalFusionEJEEENS4_15FmhaFwdEpilogueIS6_fNS8_IJSA_SC_SB_EEEEEJEEEEEvNT_6ParamsE)
        /*0330*/ 	.short	0x0210
        /*0332*/ 	.short	0x0870


	//----- nvinfo : EIATTR_SW_WAR
	.align		4
.L_43:
        /*0334*/ 	.byte	0x04, 0x36
        /*0336*/ 	.short	(.L_45 - .L_44)
.L_44:
        /*0338*/ 	.word	0x00000008
.L_45:


//--------------------- .nv.callgraph             --------------------------
	.section	.nv.callgraph,"",@"SHT_CUDA_CALLGRAPH"
	.align	4
	.sectionentsize	8
	.align		4
        /*0000*/ 	.word	0x00000000
	.align		4
        /*0004*/ 	.word	0xffffffff
	.align		4
        /*0008*/ 	.word	index@(_ZN7cutlass13device_kernelINS_4fmha6kernel13FmhaKernelTmaINS1_10collective15FmhaMainloopTmaINS_10bfloat16_tEfN4cute5tupleIJNS7_1CILi64EEENS9_ILi128EEENS9_ILi32EEEEEENS4_12CausalFusionEJEEENS4_15FmhaFwdEpilogueIS6_fNS8_IJSA_SC_SB_EEEEEJEEEEEvNT_6ParamsE)
	.align		4
        /*000c*/ 	.word	index@(__assertfail)
	.align		4
        /*0010*/ 	.word	0x00000000
	.align		4
        /*0014*/ 	.word	0xfffffffe
	.align		4
        /*0018*/ 	.word	0x00000000
	.align		4
        /*001c*/ 	.word	0xfffffffd
	.align		4
        /*0020*/ 	.word	0x00000000
	.align		4
        /*0024*/ 	.word	0xfffffffc


//--------------------- .nv.constant4             --------------------------
	.section	.nv.constant4,"a",@progbits
	.align	8
	.align		8
.nv.constant4:
        /*0000*/ 	.dword	__assertfail
	.align		8
        /*0008*/ 	.dword	__unnamed_1
	.align		8
        /*0010*/ 	.dword	_ZN39_INTERNAL_acd04249_4_k_cu_a3e4f90b_29484cuda3std3__45__cpo5beginE
	.align		8
        /*0018*/ 	.dword	_ZN39_INTERNAL_acd04249_4_k_cu_a3e4f90b_29484cuda3std3__45__cpo3endE
	.align		8
        /*0020*/ 	.dword	_ZN39_INTERNAL_acd04249_4_k_cu_a3e4f90b_29484cuda3std3__45__cpo6cbeginE
	.align		8
        /*0028*/ 	.dword	_ZN39_INTERNAL_acd04249_4_k_cu_a3e4f90b_29484cuda3std3__45__cpo4cendE
	.align		8
        /*0030*/ 	.dword	_ZN39_INTERNAL_acd04249_4_k_cu_a3e4f90b_29484cuda3std3__441_GLOBAL__N__acd04249_4_k_cu_a3e4f90b_29486ignoreE
	.align		8
        /*0038*/ 	.dword	_ZN39_INTERNAL_acd04249_4_k_cu_a3e4f90b_29484cuda3std3__419piecewise_constructE
	.align		8
        /*0040*/ 	.dword	_ZN39_INTERNAL_acd04249_4_k_cu_a3e4f90b_29484cuda3std3__48in_placeE
	.align		8
        /*0048*/ 	.dword	_ZN39_INTERNAL_acd04249_4_k_cu_a3e4f90b_29484cuda3std6ranges3__45__cpo4swapE
	.align		8
        /*0050*/ 	.dword	_ZN39_INTERNAL_acd04249_4_k_cu_a3e4f90b_29484cuda3std6ranges3__45__cpo9iter_moveE
	.align		8
        /*0058*/ 	.dword	_ZN39_INTERNAL_acd04249_4_k_cu_a3e4f90b_29484cute7productE
	.align		8
        /*0060*/ 	.dword	_ZN39_INTERNAL_acd04249_4_k_cu_a3e4f90b_29484cute1_E
	.align		8
        /*0068*/ 	.dword	$str$23
	.align		8
        /*0070*/ 	.dword	$str$24


//--------------------- .text._ZN7cutlass13device_kernelINS_4fmha6kernel13FmhaKernelTmaINS1_10collective15FmhaMainloopTmaINS_10bfloat16_tEfN4cute5tupleIJNS7_1CILi64EEENS9_ILi128EEENS9_ILi32EEEEEENS4_12CausalFusionEJEEENS4_15FmhaFwdEpilogueIS6_fNS8_IJSA_SC_SB_EEEEEJEEEEEvNT_6ParamsE --------------------------
	.section	.text._ZN7cutlass13device_kernelINS_4fmha6kernel13FmhaKernelTmaINS1_10collective15FmhaMainloopTmaINS_10bfloat16_tEfN4cute5tupleIJNS7_1CILi64EEENS9_ILi128EEENS9_ILi32EEEEEENS4_12CausalFusionEJEEENS4_15FmhaFwdEpilogueIS6_fNS8_IJSA_SC_SB_EEEEEJEEEEEvNT_6ParamsE,"ax",@progbits
	.align	128
.text._ZN7cutlass13device_kernelINS_4fmha6kernel13FmhaKernelTmaINS1_10collective15FmhaMainloopTmaINS_10bfloat16_tEfN4cute5tupleIJNS7_1CILi64EEENS9_ILi128EEENS9_ILi32EEEEEENS4_12CausalFusionEJEEENS4_15FmhaFwdEpilogueIS6_fNS8_IJSA_SC_SB_EEEEEJEEEEEvNT_6ParamsE:
        .type           _ZN7cutlass13device_kernelINS_4fmha6kernel13FmhaKernelTmaINS1_10collective15FmhaMainloopTmaINS_10bfloat16_tEfN4cute5tupleIJNS7_1CILi64EEENS9_ILi128EEENS9_ILi32EEEEEENS4_12CausalFusionEJEEENS4_15FmhaFwdEpilogueIS6_fNS8_IJSA_SC_SB_EEEEEJEEEEEvNT_6ParamsE,@function
        .size           _ZN7cutlass13device_kernelINS_4fmha6kernel13FmhaKernelTmaINS1_10collective15FmhaMainloopTmaINS_10bfloat16_tEfN4cute5tupleIJNS7_1CILi64EEENS9_ILi128EEENS9_ILi32EEEEEENS4_12CausalFusionEJEEENS4_15FmhaFwdEpilogueIS6_fNS8_IJSA_SC_SB_EEEEEJEEEEEvNT_6ParamsE,(.L_x_76 - _ZN7cutlass13device_kernelINS_4fmha6kernel13FmhaKernelTmaINS1_10collective15FmhaMainloopTmaINS_10bfloat16_tEfN4cute5tupleIJNS7_1CILi64EEENS9_ILi128EEENS9_ILi32EEEEEENS4_12CausalFusionEJEEENS4_15FmhaFwdEpilogueIS6_fNS8_IJSA_SC_SB_EEEEEJEEEEEvNT_6ParamsE)
        .other          _ZN7cutlass13device_kernelINS_4fmha6kernel13FmhaKernelTmaINS1_10collective15FmhaMainloopTmaINS_10bfloat16_tEfN4cute5tupleIJNS7_1CILi64EEENS9_ILi128EEENS9_ILi32EEEEEENS4_12CausalFusionEJEEENS4_15FmhaFwdEpilogueIS6_fNS8_IJSA_SC_SB_EEEEEJEEEEEvNT_6ParamsE,@"STO_CUDA_ENTRY STV_DEFAULT"
_ZN7cutlass13device_kernelINS_4fmha6kernel13FmhaKernelTmaINS1_10collective15FmhaMainloopTmaINS_10bfloat16_tEfN4cute5tupleIJNS7_1CILi64EEENS9_ILi128EEENS9_ILi32EEEEEENS4_12CausalFusionEJEEENS4_15FmhaFwdEpilogueIS6_fNS8_IJSA_SC_SB_EEEEEJEEEEEvNT_6ParamsE:
[----:B------:R-:W1:Y:S01]  /*0000*/  LDC R1, c[0x0][0x28] ;  /* 0x00000a00ff017b82 */ /* 0x000e620000000800 */
[----:B------:R-:W2:Y:S01]  /*0010*/  S2R R16, SR_TID.X ;  /* 0x0000000000107919 */ /* 0x000ea20000002100 */
[----:B------:R-:W-:Y:S01]  /*0020*/  ELECT P0, URZ, PT ;  /* 0x00000000003f782f */ /* 0x000fe20003800000 */
[----:B------:R-:W-:Y:S01]  /*0030*/  BSSY B0, `(.L_x_0) ;  /* 0x0000010000007945 */ /* 0x000fe20003800000 */
[----:B--2---:R-:W-:-:S05]  /*0040*/  SHF.R.U32.HI R10, RZ, 0x5, R16 ;  /* 0x00000005ff0a7819 */ /* 0x004fca0000011610 */
[----:B------:R-:W2:Y:S02]  /*0050*/  SHFL.IDX PT, R0, R10, RZ, 0x1f ;  /* 0x00001fff0a007589 */ /* 0x000ea400000e0000 */
[----:B--2---:R-:W-:-:S13]  /*0060*/  ISETP.NE.OR P0, PT, R0, RZ, !P0 ;  /* 0x000000ff0000720c */ /* 0x004fda0004705670 */
[----:B-1----:R-:W-:Y:S05]  /*0070*/  @P0 BRA `(.L_x_1) ;  /* 0x00000000002c0947 */ /* 0x002fea0003800000 */
[----:B------:R-:W-:Y:S02]  /*0080*/  ULDC.64 UR4, c[0x0][0x198] ;  /* 0x0000660000047ab9 */ /* 0x000fe40000000a00 */
[----:B------:R-:W-:Y:S02]  /*0090*/  UIADD3 UR6, UP0, UR4, 0xf0, URZ ;  /* 0x000000f004067890 */ /* 0x000fe4000ff1e03f */
[----:B------:R-:W-:Y:S02]  /*00a0*/  UIADD3 UR8, UP1, UR4, 0x1f0, URZ ;  /* 0x000001f004087890 */ /* 0x000fe4000ff3e03f */
[----:B------:R-:W-:Y:S02]  /*00b0*/  UIADD3 UR4, UP2, UR4, 0x2f0, URZ ;  /* 0x000002f004047890 */ /* 0x000fe4000ff5e03f */
[----:B------:R-:W-:Y:S02]  /*00c0*/  UIADD3.X UR7, URZ, UR5, URZ, UP0, !UPT ;  /* 0x000000053f077290 */ /* 0x000fe400087fe43f */
[----:B------:R-:W-:-:S02]  /*00d0*/  UIADD3.X UR9, URZ, UR5, URZ, UP1, !UPT ;  /* 0x000000053f097290 */ /* 0x000fc40008ffe43f */
[----:B------:R-:W-:-:S05]  /*00e0*/  UIADD3.X UR5, URZ, UR5, URZ, UP2, !UPT ;  /* 0x000000053f057290 */ /* 0x000fca00097fe43f */
[----:B------:R1:W-:Y:S02]  /*00f0*/  UTMACCTL.PF [UR6] ;  /* 0x00000000060079b9 */ /* 0x0003e40008040000 */
[----:B------:R1:W-:Y:S02]  /*0100*/  UTMACCTL.PF [UR8] ;  /* 0x00000000080079b9 */ /* 0x0003e40008040000 */
[----:B------:R1:W-:Y:S02]  /*0110*/  UTMACCTL.PF [UR4] ;  /* 0x00000000040079b9 */ /* 0x0003e40008040000 */
[----:B-1----:R-:W-:Y:S01]  /*0120*/  NOP ;  /* 0x0000000000007918 */ /* 0x002fe20000000000 */
.L_x_1:
[----:B------:R-:W-:Y:S05]  /*0130*/  BSYNC B0 ;  /* 0x0000000000007941 */ /* 0x000fea0003800000 */
.L_x_0:
[----:B------:R-:W1:Y:S02]  /*0140*/  SHFL.IDX PT, R0, R10, RZ, 0x1f ;  /* 0x00001fff0a007589 */ /* 0x000e6400000e0000 */
[----:B-1----:R-:W-:-:S13]  /*0150*/  ISETP.NE.AND P0, PT, R0, RZ, PT ;  /* 0x000000ff0000720c */ /* 0x002fda0003f05270 */
[----:B------:R-:W-:Y:S05]  /*0160*/  @P0 BRA `(.L_x_2) ;  /* 0x0000000000400947 */ /* 0x000fea0003800000 */
[----:B------:R-:W1:Y:S01]  /*0170*/  S2UR UR8, SR_CgaCtaId ;  /* 0x00000000000879c3 */ /* 0x000e620000008800 */
[----:B------:R-:W-:Y:S01]  /*0180*/  UMOV UR4, 0x400 ;  /* 0x0000040000047882 */ /* 0x000fe20000000000 */
[----:B------:R-:W-:Y:S01]  /*0190*/  UMOV UR5, 0x1 ;  /* 0x0000000100057882 */ /* 0x000fe20000000000 */
[----:B------:R-:W-:Y:S01]  /*01a0*/  UMOV UR6, 0x80 ;  /* 0x0000008000067882 */ /* 0x000fe20000000000 */
[----:B------:R-:W-:Y:S01]  /*01b0*/  ELECT P0, URZ, PT ;  /* 0x00000000003f782f */ /* 0x000fe20003800000 */
[----:B------:R-:W-:-:S04]  /*01c0*/  UIADD3 UR6, -UR6, 0x100000, URZ ;  /* 0x0010000006067890 */ /* 0x000fc8000fffe13f */
[----:B------:R-:W-:Y:S02]  /*01d0*/  USHF.L.U32 UR7, UR6, 0xb, URZ ;  /* 0x0000000b06077899 */ /* 0x000fe4000800063f */
[----:B------:R-:W-:Y:S02]  /*01e0*/  USHF.L.U32 UR6, UR6, 0x1, URZ ;  /* 0x0000000106067899 */ /* 0x000fe4000800063f */
[----:B-1----:R-:W-:Y:S02]  /*01f0*/  ULEA UR8, UR8, UR4, 0x18 ;  /* 0x0000000408087291 */ /* 0x002fe4000f8ec03f */
[----:B------:R-:W-:-:S04]  /*0200*/  UIADD3 UR4, -UR5, 0x100000, URZ ;  /* 0x0010000005047890 */ /* 0x000fc8000fffe13f */
[----:B------:R-:W-:Y:S02]  /*0210*/  USHF.L.U32 UR5, UR4, 0xb, URZ ;  /* 0x0000000b04057899 */ /* 0x000fe4000800063f */
[----:B------:R-:W-:Y:S01]  /*0220*/  USHF.L.U32 UR4, UR4, 0x1, URZ ;  /* 0x0000000104047899 */ /* 0x000fe2000800063f */
[----:B------:R-:W1:Y:S11]  /*0230*/  FENCE.VIEW.ASYNC.S ;  /* 0x00000000000073c6 */ /* 0x000e760000000000 */
[----:B-1----:R1:W2:Y:S01]  /*0240*/  SYNCS.EXCH.64 URZ, [UR8+0x9040], UR4 ;  /* 0x00904004083f75b2 */ /* 0x0022a20008000100 */
[----:B------:R1:W3:Y:S01]  /*0250*/  SYNCS.EXCH.64 URZ, [UR8+0x9048], UR6 ;  /* 0x00904806083f75b2 */ /* 0x0002e20008000100 */
[----:B------:R-:W-:Y:S01]  /*0260*/  NOP ;  /* 0x0000000000007918 */ /* 0x000fe20000000000 */
.L_x_2:
[----:B------:R-:W4:Y:S01]  /*0270*/  SHFL.IDX PT, R0, R10, RZ, 0x1f ;  /* 0x00001fff0a007589 */ /* 0x000f2200000e0000 */
[----:B------:R-:W-:Y:S01]  /*0280*/  NOP ;  /* 0x0000000000007918 */ /* 0x000fe20000000000 */
[----:B----4-:R-:W-:-:S13]  /*0290*/  ISETP.NE.AND P0, PT, R0, RZ, PT ;  /* 0x000000ff0000720c */ /* 0x010fda0003f05270 */
[----:B------:R-:W-:Y:S05]  /*02a0*/  @P0 BRA `(.L_x_3) ;  /* 0x0000000000580947 */ /* 0x000fea0003800000 */
[----:B-1----:R-:W1:Y:S01]  /*02b0*/  S2UR UR5, SR_CgaCtaId ;  /* 0x00000000000579c3 */ /* 0x002e620000008800 */
[----:B------:R-:W-:Y:S01]  /*02c0*/  UMOV UR4, 0x400 ;  /* 0x0000040000047882 */ /* 0x000fe20000000000 */
[----:B------:R-:W-:Y:S01]  /*02d0*/  UMOV UR6, 0x1 ;  /* 0x0000000100067882 */ /* 0x000fe20000000000 */
[----:B------:R-:W-:Y:S01]  /*02e0*/  UMOV UR7, 0x80 ;  /* 0x0000008000077882 */ /* 0x000fe20000000000 */
[----:B------:R-:W-:Y:S01]  /*02f0*/  ELECT P0, URZ, PT ;  /* 0x00000000003f782f */ /* 0x000fe20003800000 */
[----:B-1----:R-:W-:Y:S02]  /*0300*/  ULEA UR8, UR5, UR4, 0x18 ;  /* 0x0000000405087291 */ /* 0x002fe4000f8ec03f */
[----:B------:R-:W-:-:S04]  /*0310*/  UIADD3 UR4, -UR6, 0x100000, URZ ;  /* 0x0010000006047890 */ /* 0x000fc8000fffe13f */
[----:B------:R-:W-:Y:S02]  /*0320*/  USHF.L.U32 UR5, UR4, 0xb, URZ ;  /* 0x0000000b04057899 */ /* 0x000fe4000800063f */
[----:B------:R-:W-:Y:S02]  /*0330*/  USHF.L.U32 UR4, UR4, 0x1, URZ ;  /* 0x0000000104047899 */ /* 0x000fe4000800063f */
[----:B------:R-:W-:-:S04]  /*0340*/  UIADD3 UR6, -UR7, 0x100000, URZ ;  /* 0x0010000007067890 */ /* 0x000fc8000fffe13f */
[----:B------:R-:W-:Y:S02]  /*0350*/  USHF.L.U32 UR7, UR6, 0xb, URZ ;  /* 0x0000000b06077899 */ /* 0x000fe4000800063f */
[----:B------:R-:W-:Y:S01]  /*0360*/  USHF.L.U32 UR6, UR6, 0x1, URZ ;  /* 0x0000000106067899 */ /* 0x000fe2000800063f */
[----:B------:R-:W1:Y:S03]  /*0370*/  FENCE.VIEW.ASYNC.S ;  /* 0x00000000000073c6 */ /* 0x000e660000000000 */
[----:B-1----:R4:W1:Y:S08]  /*0380*/  SYNCS.EXCH.64 URZ, [UR8+0x9000], UR4 ;  /* 0x00900004083f75b2 */ /* 0x0028700008000100 */
[----:B------:R4:W1:Y:S01]  /*0390*/  SYNCS.EXCH.64 URZ, [UR8+0x9020], UR6 ;  /* 0x00902006083f75b2 */ /* 0x0008620008000100 */
[----:B------:R4:W1:Y:S01]  /*03a0*/  SYNCS.EXCH.64 URZ, [UR8+0x9008], UR4 ;  /* 0x00900804083f75b2 */ /* 0x0008620008000100 */
[----:B------:R4:W1:Y:S01]  /*03b0*/  SYNCS.EXCH.64 URZ, [UR8+0x9028], UR6 ;  /* 0x00902806083f75b2 */ /* 0x0008620008000100 */
[----:B------:R4:W1:Y:S01]  /*03c0*/  SYNCS.EXCH.64 URZ, [UR8+0x9010], UR4 ;  /* 0x00901004083f75b2 */ /* 0x0008620008000100 */
[----:B------:R4:W1:Y:S01]  /*03d0*/  SYNCS.EXCH.64 URZ, [UR8+0x9030], UR6 ;  /* 0x00903006083f75b2 */ /* 0x0008620008000100 */
[----:B------:R4:W1:Y:S01]  /*03e0*/  SYNCS.EXCH.64 URZ, [UR8+0x9018], UR4 ;  /* 0x00901804083f75b2 */ /* 0x0008620008000100 */
[----:B------:R4:W1:Y:S02]  /*03f0*/  SYNCS.EXCH.64 URZ, [UR8+0x9038], UR6 ;  /* 0x00903806083f75b2 */ /* 0x0008640008000100 */
[----:B----4-:R-:W-:Y:S01]  /*0400*/  NOP ;  /* 0x0000000000007918 */ /* 0x010fe20000000000 */
.L_x_3:
        /* <DEDUP_REMOVED lines=18> */
[----:B------:R4:W1:Y:S02]  /*0530*/  SYNCS.EXCH.64 URZ, [UR8+0x9058], UR6 ;  /* 0x00905806083f75b2 */ /* 0x0008640008000100 */
[----:B----4-:R-:W-:Y:S01]  /*0540*/  NOP ;  /* 0x0000000000007918 */ /* 0x010fe20000000000 */
.L_x_4:
[----:B------:R-:W4:Y:S01]  /*0550*/  S2UR UR11, SR_CTAID.X ;  /* 0x00000000000b79c3 */ /* 0x000f220000002500 */
[----:B------:R-:W5:Y:S01]  /*0560*/  SHFL.IDX PT, R10, R10, RZ, 0x1f ;  /* 0x00001fff0a0a7589 */ /* 0x000f6200000e0000 */
[----:B-1----:R-:W-:Y:S01]  /*0570*/  ULDC UR4, c[0x0][0x28c] ;  /* 0x0000a30000047ab9 */ /* 0x002fe20000000800 */
[----:B------:R-:W-:Y:S02]  /*0580*/  ELECT P0, URZ, PT ;  /* 0x00000000003f782f */ /* 0x000fe40003800000 */
[----:B------:R-:W-:Y:S01]  /*0590*/  SHF.R.S32.HI R3, RZ, 0x1f, R16 ;  /* 0x0000001fff037819 */ /* 0x000fe20000011410 */
[----:B------:R-:W-:Y:S01]  /*05a0*/  UIADD3 UR4, UR4, 0x7f, URZ ;  /* 0x0000007f04047890 */ /* 0x000fe2000fffe03f */
[----:B------:R-:W-:Y:S01]  /*05b0*/  NOP ;  /* 0x0000000000007918 */ /* 0x000fe20000000000 */
[----:B------:R-:W-:Y:S01]  /*05c0*/  BSSY B0, `(.L_x_5) ;  /* 0x000002e000007945 */ /* 0x000fe20003800000 */
[----:B------:R-:W-:Y:S01]  /*05d0*/  LEA.HI R3, R3, R16, RZ, 0x7 ;  /* 0x0000001003037211 */ /* 0x000fe200078f38ff */
[----:B------:R-:W-:Y:S01]  /*05e0*/  USHF.R.S32.HI UR5, URZ, 0x1f, UR4 ;  /* 0x0000001f3f057899 */ /* 0x000fe20008011404 */
[----:B------:R-:W1:Y:S01]  /*05f0*/  S2UR UR36, SR_CTAID.Y ;  /* 0x00000000002479c3 */ /* 0x000e620000002600 */
[----:B------:R-:W-:Y:S01]  /*0600*/  IMAD.MOV.U32 R9, RZ, RZ, RZ ;  /* 0x000000ffff097224 */ /* 0x000fe200078e00ff */
[----:B------:R-:W-:Y:S01]  /*0610*/  LOP3.LUT R3, R3, 0xffffff80, RZ, 0xc0, !PT ;  /* 0xffffff8003037812 */ /* 0x000fe200078ec0ff */
[----:B------:R-:W-:-:S04]  /*0620*/  ULEA.HI UR5, UR5, UR4, URZ, 0x7 ;  /* 0x0000000405057291 */ /* 0x000fc8000f8f383f */
[----:B------:R-:W-:Y:S01]  /*0630*/  USHF.R.S32.HI UR5, URZ, 0x7, UR5 ;  /* 0x000000073f057899 */ /* 0x000fe20008011405 */
[----:B------:R-:W1:Y:S01]  /*0640*/  S2UR UR37, SR_CTAID.Z ;  /* 0x00000000002579c3 */ /* 0x000e620000002700 */
[----:B----4-:R-:W-:-:S07]  /*0650*/  USHF.L.U32 UR11, UR11, 0x6, URZ ;  /* 0x000000060b0b7899 */ /* 0x010fce000800063f */
[----:B--23--:R-:W-:Y:S01]  /*0660*/  BAR.SYNC.DEFER_BLOCKING 0x0 ;  /* 0x0000000000007b1d */ /* 0x00cfe20000010000 */
[----:B-----5:R-:W-:Y:S01]  /*0670*/  ISETP.EQ.AND P1, PT, R10, RZ, P0 ;  /* 0x000000ff0a00720c */ /* 0x020fe20000722270 */
[----:B------:R-:W-:-:S04]  /*0680*/  IMAD.U32 R0, RZ, RZ, UR11 ;  /* 0x0000000bff007e24 */ /* 0x000fc8000f8e00ff */
[----:B------:R-:W-:-:S05]  /*0690*/  VIADD R0, R0, 0xbf ;  /* 0x000000bf00007836 */ /* 0x000fca0000000000 */
[----:B------:R-:W-:Y:S01]  /*06a0*/  SHF.R.U32.HI R21, RZ, 0x7, R0 ;  /* 0x00000007ff157819 */ /* 0x000fe20000011600 */
[----:B------:R-:W-:-:S03]  /*06b0*/  IMAD.IADD R0, R16, 0x1, -R3 ;  /* 0x0000000110007824 */ /* 0x000fc600078e0a03 */
[----:B------:R-:W-:Y:S01]  /*06c0*/  VIMNMX R2, R21, UR5, PT ;  /* 0x0000000515027c48 */ /* 0x000fe2000bfe0100 */
[----:B-1----:R-:W-:Y:S06]  /*06d0*/  @!P1 BRA `(.L_x_6) ;  /* 0x0000000000709947 */ /* 0x002fec0003800000 */
[----:B------:R-:W1:Y:S01]  /*06e0*/  S2R R4, SR_CgaCtaId ;  /* 0x0000000000047919 */ /* 0x000e620000008800 */
[----:B------:R-:W-:Y:S02]  /*06f0*/  MOV R3, 0x400 ;  /* 0x0000040000037802 */ /* 0x000fe40000000f00 */
[----:B------:R-:W-:Y:S02]  /*0700*/  MOV R5, 0x1 ;  /* 0x0000000100057802 */ /* 0x000fe40000000f00 */
[----:B------:R-:W-:Y:S02]  /*0710*/  ISETP.NE.AND P3, PT, R0, RZ, PT ;  /* 0x000000ff0000720c */ /* 0x000fe40003f65270 */
[----:B-1----:R-:W-:Y:S02]  /*0720*/  LEA R4, R4, R3, 0x18 ;  /* 0x0000000304047211 */ /* 0x002fe400078ec0ff */
[----:B------:R-:W-:-:S09]  /*0730*/  SHF.L.U32 R3, R5, 0x1f, RZ ;  /* 0x0000001f05037819 */ /* 0x000fd200000006ff */
.L_x_7:
[----:B-1----:R1:W2:Y:S02]  /*0740*/  SYNCS.PHASECHK.TRANS64.TRYWAIT P2, [R4+URZ+0x9048], R3 ;  /* 0x00904803040075a7 */ /* 0x0022a4000804017f */
[----:B--2---:R-:W-:Y:S05]  /*0750*/  @!P2 NANOSLEEP.SYNCS 0x989680 ;  /* 0x009896800000a95d */ /* 0x004fea0003900000 */
[----:B------:R-:W2:Y:S02]  /*0760*/  @!P2 SYNCS.PHASECHK.TRANS64 P2, [R4+URZ+0x9048], R3 ;  /* 0x009048030400a5a7 */ /* 0x000ea4000804007f */
[----:B--2---:R-:W-:Y:S05]  /*0770*/  @!P2 BRA `(.L_x_7) ;  /* 0xfffffffc00f0a947 */ /* 0x004fea000383ffff */
[----:B------:R-:W-:Y:S05]  /*0780*/  @P3 BRA `(.L_x_8) ;  /* 0x0000000000143947 */ /* 0x000fea0003800000 */
[----:B------:R-:W-:Y:S01]  /*0790*/  LOP3.LUT P2, RZ, R16, 0x1f, RZ, 0xc0, !PT ;  /* 0x0000001f10ff7812 */ /* 0x000fe2000784c0ff */
[----:B-1----:R-:W-:-:S04]  /*07a0*/  IMAD.MOV.U32 R3, RZ, RZ, 0x1000 ;  /* 0x00001000ff037424 */ /* 0x002fc800078e00ff */
[----:B------:R2:W-:Y:S08]  /*07b0*/  SYNCS.ARRIVE.TRANS64 RZ, [R4+URZ+0x9040], R3 ;  /* 0x0090400304ff79a7 */ /* 0x0005f0000800003f */
[----:B------:R-:W-:Y:S05]  /*07c0*/  @!P2 BRA `(.L_x_8) ;  /* 0x000000000004a947 */ /* 0x000fea0003800000 */
[----:B------:R-:W-:Y:S01]  /*07d0*/  BPT.TRAP 0x1 ;  /* 0x000000040000795c */ /* 0x000fe20000300000 */
.L_x_8:
[----:B------:R-:W-:Y:S01]  /*07e0*/  R2UR UR8, R4 ;  /* 0x00000000040872ca */ /* 0x000fe200000e0000 */
[----:B------:R-:W-:Y:S01]  /*07f0*/  ULDC.64 UR4, c[0x0][0x198] ;  /* 0x0000660000047ab9 */ /* 0x000fe20000000a00 */
[----:B------:R-:W-:Y:S01]  /*0800*/  UMOV UR6, 0x0 ;  /* 0x0000000000067882 */ /* 0x000fe20000000000 */
[----:B------:R-:W-:Y:S01]  /*0810*/  UIADD3 UR4, UP0, UR4, 0xf0, URZ ;  /* 0x000000f004047890 */ /* 0x000fe2000ff1e03f */
[----:B------:R-:W-:Y:S01]  /*0820*/  UMOV UR7, 0x10000000 ;  /* 0x1000000000077882 */ /* 0x000fe20000000000 */
[----:B------:R-:W-:Y:S02]  /*0830*/  UMOV UR10, URZ ;  /* 0x0000003f000a7c82 */ /* 0x000fe40008000000 */
[----:B------:R-:W-:Y:S01]  /*0840*/  UIADD3.X UR5, URZ, UR5, URZ, UP0, !UPT ;  /* 0x000000053f057290 */ /* 0x000fe200087fe43f */
[----:B------:R-:W-:Y:S01]  /*0850*/  UMOV UR12, UR36 ;  /* 0x00000024000c7c82 */ /* 0x000fe20008000000 */
[----:B------:R-:W-:-:S04]  /*0860*/  UMOV UR13, UR37 ;  /* 0x00000025000d7c82 */ /* 0x000fc80008000000 */
[----:B------:R-:W-:-:S09]  /*0870*/  UIADD3 UR9, UR8, 0x9040, URZ ;  /* 0x0000904008097890 */ /* 0x000fd2000fffe03f */
[----:B------:R3:W-:Y:S02]  /*0880*/  UTMALDG.4D [UR8], [UR4], desc[UR6] ;  /* 0x00000608040075b4 */ /* 0x0007e40008019000 */
[----:B---3--:R-:W-:Y:S01]  /*0890*/  NOP ;  /* 0x0000000000007918 */ /* 0x008fe20000000000 */
.L_x_6:
[----:B------:R-:W-:Y:S05]  /*08a0*/  BSYNC B0 ;  /* 0x0000000000007941 */ /* 0x000fea0003800000 */
.L_x_5:
[----:B------:R-:W-:Y:S01]  /*08b0*/  BSSY B0, `(.L_x_9) ;  /* 0x0000097000007945 */ /* 0x000fe20003800000 */
[----:B------:R-:W-:Y:S01]  /*08c0*/  IMAD.SHL.U32 R8, R2, 0x2, RZ ;  /* 0x0000000202087824 */ /* 0x000fe200078e00ff */
[----:B------:R-:W-:Y:S01]  /*08d0*/  MOV R5, RZ ;  /* 0x000000ff00057202 */ /* 0x000fe20000000f00 */
[----:B------:R-:W-:Y:S02]  /*08e0*/  IMAD.MOV.U32 R7, RZ, RZ, 0x1 ;  /* 0x00000001ff077424 */ /* 0x000fe400078e00ff */
[----:B------:R-:W-:Y:S01]  /*08f0*/  IMAD.MOV.U32 R6, RZ, RZ, 0x1 ;  /* 0x00000001ff067424 */ /* 0x000fe200078e00ff */
[----:B------:R-:W-:Y:S06]  /*0900*/  @!P1 BRA `(.L_x_10) ;  /* 0x0000000800449947 */ /* 0x000fec0003800000 */
[----:B------:R-:W-:Y:S01]  /*0910*/  ISETP.GE.AND P1, PT, R2, 0x1, PT ;  /* 0x000000010200780c */ /* 0x000fe20003f26270 */
[----:B------:R-:W-:Y:S01]  /*0920*/  IMAD.MOV.U32 R9, RZ, RZ, RZ ;  /* 0x000000ffff097224 */ /* 0x000fe200078e00ff */
[----:B------:R-:W-:Y:S01]  /*0930*/  LOP3.LUT R11, R16, 0x1f, RZ, 0xc0, !PT ;  /* 0x0000001f100b7812 */ /* 0x000fe200078ec0ff */
[----:B------:R-:W-:-:S10]  /*0940*/  IMAD.MOV.U32 R5, RZ, RZ, RZ ;  /* 0x000000ffff057224 */ /* 0x000fd400078e00ff */
[----:B------:R-:W-:Y:S05]  /*0950*/  @!P1 BRA `(.L_x_11) ;  /* 0x0000000000f49947 */ /* 0x000fea0003800000 */
[----:B-12---:R-:W1:Y:S01]  /*0960*/  S2R R4, SR_CgaCtaId ;  /* 0x0000000000047919 */ /* 0x006e620000008800 */
[----:B------:R-:W-:Y:S01]  /*0970*/  MOV R3, 0x400 ;  /* 0x0000040000037802 */ /* 0x000fe20000000f00 */
[----:B------:R-:W-:Y:S01]  /*0980*/  IMAD.MOV.U32 R6, RZ, RZ, 0x1 ;  /* 0x00000001ff067424 */ /* 0x000fe200078e00ff */
[----:B------:R-:W-:Y:S01]  /*0990*/  ISETP.NE.AND P2, PT, R0, RZ, PT ;  /* 0x000000ff0000720c */ /* 0x000fe20003f45270 */
[----:B------:R-:W-:Y:S01]  /*09a0*/  IMAD.MOV.U32 R5, RZ, RZ, 0x1 ;  /* 0x00000001ff057424 */ /* 0x000fe200078e00ff */
[----:B-1----:R-:W-:Y:S02]  /*09b0*/  LEA R4, R4, R3, 0x18 ;  /* 0x0000000304047211 */ /* 0x002fe400078ec0ff */
[----:B------:R-:W-:-:S09]  /*09c0*/  SHF.L.U32 R3, R6, 0x1f, RZ ;  /* 0x0000001f06037819 */ /* 0x000fd200000006ff */
.L_x_12:
[----:B-1----:R1:W2:Y:S02]  /*09d0*/  SYNCS.PHASECHK.TRANS64.TRYWAIT P1, [R4+URZ+0x9020], R3 ;  /* 0x00902003040075a7 */ /* 0x0022a4000802017f */
[----:B--2---:R-:W-:Y:S05]  /*09e0*/  @!P1 NANOSLEEP.SYNCS 0x989680 ;  /* 0x009896800000995d */ /* 0x004fea0003900000 */
[----:B------:R-:W2:Y:S02]  /*09f0*/  @!P1 SYNCS.PHASECHK.TRANS64 P1, [R4+URZ+0x9020], R3 ;  /* 0x00902003040095a7 */ /* 0x000ea4000802007f */
[----:B--2---:R-:W-:Y:S05]  /*0a00*/  @!P1 BRA `(.L_x_12) ;  /* 0xfffffffc00f09947 */ /* 0x004fea000383ffff */
[----:B------:R-:W-:Y:S05]  /*0a10*/  @P2 BRA `(.L_x_13) ;  /* 0x0000000000142947 */ /* 0x000fea0003800000 */
[----:B------:R-:W-:Y:S02]  /*0a20*/  ISETP.NE.AND P1, PT, R11, RZ, PT ;  /* 0x000000ff0b00720c */ /* 0x000fe40003f25270 */
[----:B-1----:R-:W-:-:S04]  /*0a30*/  MOV R3, 0x2000 ;  /* 0x0000200000037802 */ /* 0x002fc80000000f00 */
[----:B------:R2:W-:Y:S07]  /*0a40*/  SYNCS.ARRIVE.TRANS64 RZ, [R4+URZ+0x9000], R3 ;  /* 0x0090000304ff79a7 */ /* 0x0005ee000800003f */
[----:B------:R-:W-:Y:S05]  /*0a50*/  @!P1 BRA `(.L_x_13) ;  /* 0x0000000000049947 */ /* 0x000fea0003800000 */
[----:B------:R-:W-:Y:S01]  /*0a60*/  BPT.TRAP 0x1 ;  /* 0x000000040000795c */ /* 0x000fe20000300000 */
.L_x_13:
[----:B------:R-:W-:Y:S01]  /*0a70*/  R2UR UR33, R4 ;  /* 0x00000000042172ca */ /* 0x000fe200000e0000 */
[----:B------:R-:W-:Y:S01]  /*0a80*/  ULDC.64 UR4, c[0x0][0x198] ;  /* 0x0000660000047ab9 */ /* 0x000fe20000000a00 */
[----:B-12---:R-:W1:Y:S01]  /*0a90*/  S2R R4, SR_CgaCtaId ;  /* 0x0000000000047919 */ /* 0x006e620000008800 */
[----:B------:R-:W-:Y:S01]  /*0aa0*/  UIADD3 UR4, UP0, UR4, 0x1f0, URZ ;  /* 0x000001f004047890 */ /* 0x000fe2000ff1e03f */
[----:B------:R-:W-:Y:S01]  /*0ab0*/  MOV R3, 0x400 ;  /* 0x0000040000037802 */ /* 0x000fe20000000f00 */
[----:B------:R-:W-:Y:S01]  /*0ac0*/  UMOV UR6, 0x0 ;  /* 0x0000000000067882 */ /* 0x000fe20000000000 */
[----:B------:R-:W-:Y:S01]  /*0ad0*/  UMOV UR7, 0x10000000 ;  /* 0x1000000000077882 */ /* 0x000fe20000000000 */
[----:B------:R-:W-:Y:S01]  /*0ae0*/  UIADD3.X UR5, URZ, UR5, URZ, UP0, !UPT ;  /* 0x000000053f057290 */ /* 0x000fe200087fe43f */
[----:B------:R-:W-:Y:S01]  /*0af0*/  IMAD.MOV.U32 R6, RZ, RZ, 0x1 ;  /* 0x00000001ff067424 */ /* 0x000fe200078e00ff */
[----:B------:R-:W-:Y:S01]  /*0b00*/  UMOV UR34, URZ ;  /* 0x0000003f00227c82 */ /* 0x000fe20008000000 */
[----:B------:R-:W-:Y:S01]  /*0b10*/  UMOV UR35, URZ ;  /* 0x0000003f00237c82 */ /* 0x000fe20008000000 */
[----:B------:R-:W-:Y:S01]  /*0b20*/  ISETP.NE.AND P2, PT, R0, RZ, PT ;  /* 0x000000ff0000720c */ /* 0x000fe20003f45270 */
[----:B------:R-:W-:Y:S01]  /*0b30*/  IMAD.MOV.U32 R9, RZ, RZ, 0x1 ;  /* 0x00000001ff097424 */ /* 0x000fe200078e00ff */
[----:B------:R-:W-:Y:S01]  /*0b40*/  UIADD3 UR32, UR33, 0x1000, URZ ;  /* 0x0000100021207890 */ /* 0x000fe2000fffe03f */
[----:B------:R-:W-:Y:S01]  /*0b50*/  SHF.L.U32 R6, R6, 0x1f, RZ ;  /* 0x0000001f06067819 */ /* 0x000fe200000006ff */
[----:B------:R-:W-:-:S09]  /*0b60*/  UIADD3 UR33, UR33, 0x9000, URZ ;  /* 0x0000900021217890 */ /* 0x000fd2000fffe03f */
[----:B------:R2:W-:Y:S01]  /*0b70*/  UTMALDG.4D [UR32], [UR4], desc[UR6] ;  /* 0x00000620040075b4 */ /* 0x0005e20008019000 */
[----:B-1----:R-:W-:-:S05]  /*0b80*/  LEA R4, R4, R3, 0x18 ;  /* 0x0000000304047211 */ /* 0x002fca00078ec0ff */
[----:B--2---:R-:W-:-:S07]  /*0b90*/  IMAD R3, R5, 0x8, R4 ;  /* 0x0000000805037824 */ /* 0x004fce00078e0204 */
.L_x_14:
[----:B-1----:R1:W2:Y:S02]  /*0ba0*/  SYNCS.PHASECHK.TRANS64.TRYWAIT P1, [R3+URZ+0x9020], R6 ;  /* 0x00902006030075a7 */ /* 0x0022a4000802017f */
[----:B--2---:R-:W-:Y:S05]  /*0bb0*/  @!P1 NANOSLEEP.SYNCS 0x989680 ;  /* 0x009896800000995d */ /* 0x004fea0003900000 */
[----:B------:R-:W2:Y:S02]  /*0bc0*/  @!P1 SYNCS.PHASECHK.TRANS64 P1, [R3+URZ+0x9020], R6 ;  /* 0x00902006030095a7 */ /* 0x000ea4000802007f */
[----:B--2---:R-:W-:Y:S05]  /*0bd0*/  @!P1 BRA `(.L_x_14) ;  /* 0xfffffffc00f09947 */ /* 0x004fea000383ffff */
[----:B------:R-:W-:Y:S05]  /*0be0*/  @P2 BRA `(.L_x_15) ;  /* 0x0000000000142947 */ /* 0x000fea0003800000 */
[----:B------:R-:W-:Y:S01]  /*0bf0*/  ISETP.NE.AND P1, PT, R11, RZ, PT ;  /* 0x000000ff0b00720c */ /* 0x000fe20003f25270 */
[----:B-1----:R-:W-:-:S04]  /*0c00*/  IMAD.MOV.U32 R6, RZ, RZ, 0x2000 ;  /* 0x00002000ff067424 */ /* 0x002fc800078e00ff */
[----:B------:R2:W-:Y:S08]  /*0c10*/  SYNCS.ARRIVE.TRANS64 RZ, [R3+URZ+0x9000], R6 ;  /* 0x0090000603ff79a7 */ /* 0x0005f0000800003f */
[----:B------:R-:W-:Y:S05]  /*0c20*/  @!P1 BRA `(.L_x_15) ;  /* 0x0000000000049947 */ /* 0x000fea0003800000 */
[----:B------:R-:W-:Y:S01]  /*0c30*/  BPT.TRAP 0x1 ;  /* 0x000000040000795c */ /* 0x000fe20000300000 */
.L_x_15:
[----:B------:R-:W-:Y:S01]  /*0c40*/  LEA R4, R5, R4, 0xd ;  /* 0x0000000405047211 */ /* 0x000fe200078e68ff */
[----:B------:R-:W-:Y:S01]  /*0c50*/  ULDC.64 UR4, c[0x0][0x198] ;  /* 0x0000660000047ab9 */ /* 0x000fe20000000a00 */
[----:B------:R-:W-:Y:S01]  /*0c60*/  R2UR UR33, R3 ;  /* 0x00000000032172ca */ /* 0x000fe200000e0000 */
[----:B------:R-:W-:Y:S01]  /*0c70*/  UIADD3 UR4, UP0, UR4, 0x2f0, URZ ;  /* 0x000002f004047890 */ /* 0x000fe2000ff1e03f */
[----:B------:R-:W-:Y:S01]  /*0c80*/  R2UR UR32, R4 ;  /* 0x00000000042072ca */ /* 0x000fe200000e0000 */
[----:B------:R-:W-:Y:S01]  /*0c90*/  UMOV UR6, 0x0 ;  /* 0x0000000000067882 */ /* 0x000fe20000000000 */
[----:B------:R-:W-:Y:S01]  /*0ca0*/  UMOV UR7, 0x10000000 ;  /* 0x1000000000077882 */ /* 0x000fe20000000000 */
[----:B------:R-:W-:Y:S01]  /*0cb0*/  UIADD3.X UR5, URZ, UR5, URZ, UP0, !UPT ;  /* 0x000000053f057290 */ /* 0x000fe200087fe43f */
[----:B------:R-:W-:Y:S01]  /*0cc0*/  VIADD R5, R5, 0x1 ;  /* 0x0000000105057836 */ /* 0x000fe20000000000 */
[----:B------:R-:W-:Y:S01]  /*0cd0*/  UMOV UR34, URZ ;  /* 0x0000003f00227c82 */ /* 0x000fe20008000000 */
[----:B------:R-:W-:-:S05]  /*0ce0*/  UMOV UR35, URZ ;  /* 0x0000003f00237c82 */ /* 0x000fca0008000000 */
[----:B------:R-:W-:Y:S02]  /*0cf0*/  UIADD3 UR33, UR33, 0x9000, URZ ;  /* 0x0000900021217890 */ /* 0x000fe4000fffe03f */
[----:B------:R-:W-:-:S09]  /*0d00*/  UIADD3 UR32, UR32, 0x1000, URZ ;  /* 0x0000100020207890 */ /* 0x000fd2000fffe03f */
[----:B------:R3:W-:Y:S02]  /*0d10*/  UTMALDG.4D [UR32], [UR4], desc[UR6] ;  /* 0x00000620040075b4 */ /* 0x0007e40008019000 */
[----:B---3--:R-:W-:Y:S01]  /*0d20*/  NOP ;  /* 0x0000000000007918 */ /* 0x008fe20000000000 */
.L_x_11:
[----:B------:R-:W-:Y:S01]  /*0d30*/  ISETP.GE.AND P1, PT, R2, 0x2, PT ;  /* 0x000000020200780c */ /* 0x000fe20003f26270 */
[----:B-12---:R-:W-:-:S12]  /*0d40*/  IMAD.MOV.U32 R6, RZ, RZ, 0x1 ;  /* 0x00000001ff067424 */ /* 0x006fd800078e00ff */
[----:B------:R-:W-:Y:S05]  /*0d50*/  @!P1 BRA `(.L_x_16) ;  /* 0x0000000400249947 */ /* 0x000fea0003800000 */
[----:B------:R-:W1:Y:S01]  /*0d60*/  S2R R4, SR_CgaCtaId ;  /* 0x0000000000047919 */ /* 0x000e620000008800 */
[----:B------:R-:W-:Y:S01]  /*0d70*/  MOV R3, 0x400 ;  /* 0x0000040000037802 */ /* 0x000fe20000000f00 */
[----:B------:R-:W-:Y:S01]  /*0d80*/  IMAD.MOV.U32 R6, RZ, RZ, 0x1 ;  /* 0x00000001ff067424 */ /* 0x000fe200078e00ff */
[----:B------:R-:W-:-:S04]  /*0d90*/  ISETP.NE.AND P2, PT, R0, RZ, PT ;  /* 0x000000ff0000720c */ /* 0x000fc80003f45270 */
[----:B------:R-:W-:Y:S02]  /*0da0*/  SHF.L.U32 R6, R6, 0x1f, RZ ;  /* 0x0000001f06067819 */ /* 0x000fe400000006ff */
[----:B-1----:R-:W-:-:S05]  /*0db0*/  LEA R4, R4, R3, 0x18 ;  /* 0x0000000304047211 */ /* 0x002fca00078ec0ff */
[----:B------:R-:W-:-:S07]  /*0dc0*/  IMAD R3, R5, 0x8, R4 ;  /* 0x0000000805037824 */ /* 0x000fce00078e0204 */
.L_x_17:
        /* <DEDUP_REMOVED lines=10> */
.L_x_18:
[----:B------:R-:W-:Y:S01]  /*0e70*/  IMAD R4, R5, 0x2000, R4 ;  /* 0x0000200005047824 */ /* 0x000fe200078e0204 */
[----:B------:R-:W-:Y:S01]  /*0e80*/  R2UR UR33, R3 ;  /* 0x00000000032172ca */ /* 0x000fe200000e0000 */
[----:B------:R-:W-:Y:S01]  /*0e90*/  ULDC.64 UR4, c[0x0][0x198] ;  /* 0x0000660000047ab9 */ /* 0x000fe20000000a00 */
[----:B------:R-:W-:Y:S01]  /*0ea0*/  R2UR UR35, R9 ;  /* 0x00000000092372ca */ /* 0x000fe200000e0000 */
[----:B------:R-:W-:Y:S01]  /*0eb0*/  UIADD3 UR4, UP0, UR4, 0x1f0, URZ ;  /* 0x000001f004047890 */ /* 0x000fe2000ff1e03f */
[----:B------:R-:W-:Y:S01]  /*0ec0*/  R2UR UR32, R4 ;  /* 0x00000000042072ca */ /* 0x000fe200000e0000 */
[----:B------:R-:W-:Y:S01]  /*0ed0*/  UMOV UR6, 0x0 ;  /* 0x0000000000067882 */ /* 0x000fe20000000000 */
[----:B------:R-:W3:Y:S01]  /*0ee0*/  S2R R4, SR_CgaCtaId ;  /* 0x0000000000047919 */ /* 0x000ee20000008800 */
[----:B------:R-:W-:Y:S01]  /*0ef0*/  UIADD3.X UR5, URZ, UR5, URZ, UP0, !UPT ;  /* 0x000000053f057290 */ /* 0x000fe200087fe43f */
[----:B------:R-:W-:Y:S01]  /*0f00*/  VIADD R5, R5, 0x1 ;  /* 0x0000000105057836 */ /* 0x000fe20000000000 */
[----:B------:R-:W-:Y:S01]  /*0f10*/  UMOV UR7, 0x10000000 ;  /* 0x1000000000077882 */ /* 0x000fe20000000000 */
[----:B------:R-:W-:Y:S01]  /*0f20*/  UMOV UR34, URZ ;  /* 0x0000003f00227c82 */ /* 0x000fe20008000000 */
[----:B-12---:R-:W-:-:S02]  /*0f30*/  MOV R3, 0x400 ;  /* 0x0000040000037802 */ /* 0x006fc40000000f00 */
[----:B------:R-:W-:Y:S01]  /*0f40*/  UIADD3 UR33, UR33, 0x9000, URZ ;  /* 0x0000900021217890 */ /* 0x000fe2000fffe03f */
[C---:B------:R-:W-:Y:S01]  /*0f50*/  ISETP.NE.AND P2, PT, R5.reuse, 0x4, PT ;  /* 0x000000040500780c */ /* 0x040fe20003f45270 */
[----:B------:R-:W-:Y:S01]  /*0f60*/  USHF.L.U32 UR35, UR35, 0x7, URZ ;  /* 0x0000000723237899 */ /* 0x000fe2000800063f */
[C---:B------:R-:W-:Y:S01]  /*0f70*/  ISETP.NE.AND P1, PT, R5.reuse, 0x4, PT ;  /* 0x000000040500780c */ /* 0x040fe20003f25270 */
[----:B------:R-:W-:Y:S01]  /*0f80*/  UIADD3 UR32, UR32, 0x1000, URZ ;  /* 0x0000100020207890 */ /* 0x000fe2000fffe03f */
[----:B------:R-:W-:Y:S02]  /*0f90*/  SEL R5, R5, RZ, P2 ;  /* 0x000000ff05057207 */ /* 0x000fe40001000000 */
[----:B------:R-:W-:Y:S02]  /*0fa0*/  SEL R6, RZ, 0x1, !P1 ;  /* 0x00000001ff067807 */ /* 0x000fe40004800000 */
[----:B------:R-:W-:-:S04]  /*0fb0*/  ISETP.NE.AND P3, PT, R0, RZ, PT ;  /* 0x000000ff0000720c */ /* 0x000fc80003f65270 */
[----:B------:R1:W-:Y:S01]  /*0fc0*/  UTMALDG.4D [UR32], [UR4], desc[UR6] ;  /* 0x00000620040075b4 */ /* 0x0003e20008019000 */
[----:B---3--:R-:W-:Y:S02]  /*0fd0*/  LEA R4, R4, R3, 0x18 ;  /* 0x0000000304047211 */ /* 0x008fe400078ec0ff */
[----:B------:R-:W-:-:S03]  /*0fe0*/  SHF.L.U32 R3, R6, 0x1f, RZ ;  /* 0x0000001f06037819 */ /* 0x000fc600000006ff */
[----:B-1----:R-:W-:-:S07]  /*0ff0*/  IMAD R8, R5, 0x8, R4 ;  /* 0x0000000805087824 */ /* 0x002fce00078e0204 */
.L_x_19:
        /* <DEDUP_REMOVED lines=10> */
.L_x_20:
[----:B------:R-:W-:Y:S01]  /*10a0*/  LEA R4, R5, R4, 0xd ;  /* 0x0000000405047211 */ /* 0x000fe200078e68ff */
[----:B------:R-:W-:Y:S01]  /*10b0*/  ULDC.64 UR4, c[0x0][0x198] ;  /* 0x0000660000047ab9 */ /* 0x000fe20000000a00 */
[----:B------:R-:W-:Y:S01]  /*10c0*/  R2UR UR35, R9 ;  /* 0x00000000092372ca */ /* 0x000fe200000e0000 */
[----:B------:R-:W-:Y:S01]  /*10d0*/  UIADD3 UR4, UP0, UR4, 0x2f0, URZ ;  /* 0x000002f004047890 */ /* 0x000fe2000ff1e03f */
[----:B------:R-:W-:Y:S01]  /*10e0*/  R2UR UR33, R8 ;  /* 0x00000000082172ca */ /* 0x000fe200000e0000 */
[----:B------:R-:W-:Y:S01]  /*10f0*/  UMOV UR6, 0x0 ;  /* 0x0000000000067882 */ /* 0x000fe20000000000 */
[----:B------:R-:W-:Y:S01]  /*1100*/  R2UR UR32, R4 ;  /* 0x00000000042072ca */ /* 0x000fe200000e0000 */
[----:B------:R-:W-:Y:S01]  /*1110*/  UIADD3.X UR5, URZ, UR5, URZ, UP0, !UPT ;  /* 0x000000053f057290 */ /* 0x000fe200087fe43f */
[----:B------:R-:W-:Y:S01]  /*1120*/  VIADD R5, R5, 0x1 ;  /* 0x0000000105057836 */ /* 0x000fe20000000000 */
[----:B------:R-:W-:Y:S01]  /*1130*/  UMOV UR7, 0x10000000 ;  /* 0x1000000000077882 */ /* 0x000fe20000000000 */
[----:B------:R-:W-:Y:S01]  /*1140*/  UMOV UR34, URZ ;  /* 0x0000003f00227c82 */ /* 0x000fe20008000000 */
[----:B------:R-:W-:-:S02]  /*1150*/  VIADD R9, R9, 0x1 ;  /* 0x0000000109097836 */ /* 0x000fc40000000000 */
[C---:B------:R-:W-:Y:S02]  /*1160*/  ISETP.NE.AND P1, PT, R5.reuse, 0x4, PT ;  /* 0x000000040500780c */ /* 0x040fe40003f25270 */
[----:B------:R-:W-:Y:S02]  /*1170*/  USHF.L.U32 UR35, UR35, 0x7, URZ ;  /* 0x0000000723237899 */ /* 0x000fe4000800063f */
[----:B------:R-:W-:Y:S01]  /*1180*/  UIADD3 UR33, UR33, 0x9000, URZ ;  /* 0x0000900021217890 */ /* 0x000fe2000fffe03f */
[----:B-12---:R-:W-:Y:S01]  /*1190*/  SEL R3, RZ, 0x1, P1 ;  /* 0x00000001ff037807 */ /* 0x006fe20000800000 */
[----:B------:R-:W-:Y:S01]  /*11a0*/  UIADD3 UR32, UR32, 0x1000, URZ ;  /* 0x0000100020207890 */ /* 0x000fe2000fffe03f */
[----:B------:R-:W-:Y:S02]  /*11b0*/  SEL R5, R5, RZ, P1 ;  /* 0x000000ff05057207 */ /* 0x000fe40000800000 */
[----:B------:R-:W-:-:S06]  /*11c0*/  LOP3.LUT R6, R6, R3, RZ, 0x3c, !PT ;  /* 0x0000000306067212 */ /* 0x000fcc00078e3cff */
[----:B------:R1:W-:Y:S02]  /*11d0*/  UTMALDG.4D [UR32], [UR4], desc[UR6] ;  /* 0x00000620040075b4 */ /* 0x0003e40008019000 */
[----:B-1----:R-:W-:Y:S01]  /*11e0*/  NOP ;  /* 0x0000000000007918 */ /* 0x002fe20000000000 */
.L_x_16:
[----:B------:R-:W-:-:S05]  /*11f0*/  IMAD.SHL.U32 R8, R2, 0x2, RZ ;  /* 0x0000000202087824 */ /* 0x000fca00078e00ff */
[----:B------:R-:W-:-:S04]  /*1200*/  LOP3.LUT R8, R8, 0xfffffffe, RZ, 0x3c, !PT ;  /* 0xfffffffe08087812 */ /* 0x000fc800078e3cff */
[----:B------:R-:W-:-:S07]  /*1210*/  IADD3 R8, -R8, -0x6, RZ ;  /* 0xfffffffa08087810 */ /* 0x000fce0007ffe1ff */
.L_x_10:
[----:B------:R-:W-:Y:S05]  /*1220*/  BSYNC B0 ;  /* 0x0000000000007941 */ /* 0x000fea0003800000 */
.L_x_9:
[----:B------:R-:W3:Y:S01]  /*1230*/  S2R R11, SR_CgaCtaId ;  /* 0x00000000000b7919 */ /* 0x000ee20000008800 */
[----:B------:R-:W-:Y:S01]  /*1240*/  MOV R2, 0x400 ;  /* 0x0000040000027802 */ /* 0x000fe20000000f00 */
[----:B-12---:R-:W-:Y:S01]  /*1250*/  IMAD.MOV.U32 R4, RZ, RZ, RZ ;  /* 0x000000ffff047224 */ /* 0x006fe200078e00ff */
[----:B------:R-:W-:Y:S02]  /*1260*/  SHF.L.U32 R3, RZ, 0x1f, RZ ;  /* 0x0000001fff037819 */ /* 0x000fe400000006ff */
[----:B---3--:R-:W-:-:S07]  /*1270*/  LEA R2, R11, R2, 0x18 ;  /* 0x000000020b027211 */ /* 0x008fce00078ec0ff */
.L_x_21:
[----:B-1----:R1:W2:Y:S02]  /*1280*/  SYNCS.PHASECHK.TRANS64.TRYWAIT P1, [R2+URZ+0x9040], R3 ;  /* 0x00904003020075a7 */ /* 0x0022a4000802017f */
[----:B--2---:R-:W-:Y:S05]  /*1290*/  @!P1 NANOSLEEP.SYNCS 0x989680 ;  /* 0x009896800000995d */ /* 0x004fea0003900000 */
[----:B------:R-:W2:Y:S02]  /*12a0*/  @!P1 SYNCS.PHASECHK.TRANS64 P1, [R2+URZ+0x9040], R3 ;  /* 0x00904003020095a7 */ /* 0x000ea4000802007f */
[----:B--2---:R-:W-:Y:S05]  /*12b0*/  @!P1 BRA `(.L_x_21) ;  /* 0xfffffffc00f09947 */ /* 0x004fea000383ffff */
[----:B------:R-:W2:Y:S01]  /*12c0*/  LDC R11, c[0x0][0x28c] ;  /* 0x0000a300ff0b7b82 */ /* 0x000ea20000000800 */
[----:B-1----:R-:W-:Y:S02]  /*12d0*/  SHF.R.S32.HI R3, RZ, 0x1f, R0 ;  /* 0x0000001fff037819 */ /* 0x002fe40000011400 */
[----:B------:R-:W-:Y:S02]  /*12e0*/  SHF.L.U32 R15, RZ, 0x1f, RZ ;  /* 0x0000001fff0f7819 */ /* 0x000fe400000006ff */
[----:B--2---:R-:W-:Y:S02]  /*12f0*/  IADD3 R12, R11, 0x7f, RZ ;  /* 0x0000007f0b0c7810 */ /* 0x004fe40007ffe0ff */
[----:B------:R-:W-:Y:S02]  /*1300*/  LEA.HI R11, R3, R0, RZ, 0x5 ;  /* 0x00000000030b7211 */ /* 0x000fe400078f28ff */
[----:B------:R-:W-:Y:S02]  /*1310*/  SHF.R.S32.HI R13, RZ, 0x1f, R12 ;  /* 0x0000001fff0d7819 */ /* 0x000fe4000001140c */
[----:B------:R-:W-:-:S02]  /*1320*/  SHF.R.S32.HI R11, RZ, 0x5, R11 ;  /* 0x00000005ff0b7819 */ /* 0x000fc4000001140b */
[----:B------:R-:W-:Y:S02]  /*1330*/  LEA.HI R13, R13, R12, RZ, 0x7 ;  /* 0x0000000c0d0d7211 */ /* 0x000fe400078f38ff */
[----:B------:R-:W-:Y:S02]  /*1340*/  LEA R11, R11, UR11, 0x4 ;  /* 0x0000000b0b0b7c11 */ /* 0x000fe4000f8e20ff */
[----:B------:R-:W-:-:S07]  /*1350*/  SHF.R.S32.HI R18, RZ, 0x7, R13 ;  /* 0x00000007ff127819 */ /* 0x000fce000001140d */
.L_x_22:
[----:B-1----:R1:W2:Y:S02]  /*1360*/  SYNCS.PHASECHK.TRANS64.TRYWAIT P1, [R2+URZ+0x9000], R15 ;  /* 0x0090000f020075a7 */ /* 0x0022a4000802017f */
[----:B--2---:R-:W-:Y:S05]  /*1370*/  @!P1 NANOSLEEP.SYNCS 0x989680 ;  /* 0x009896800000995d */ /* 0x004fea0003900000 */
[----:B------:R-:W2:Y:S02]  /*1380*/  @!P1 SYNCS.PHASECHK.TRANS64 P1, [R2+URZ+0x9000], R15 ;  /* 0x0090000f020095a7 */ /* 0x000ea4000802007f */
[----:B--2---:R-:W-:Y:S05]  /*1390*/  @!P1 BRA `(.L_x_22) ;  /* 0xfffffffc00f09947 */ /* 0x004fea000383ffff */
[----:B------:R-:W-:Y:S01]  /*13a0*/  LEA.HI R3, R3, R0, RZ, 0x2 ;  /* 0x0000000003037211 */ /* 0x000fe200078f10ff */
[----:B------:R-:W-:Y:S05]  /*13b0*/  WARPSYNC.ALL ;  /* 0x0000000000007948 */ /* 0x000fea0003800000 */
[--C-:B------:R-:W-:Y:S02]  /*13c0*/  SHF.R.S32.HI R14, RZ, 0x2, R3.reuse ;  /* 0x00000002ff0e7819 */ /* 0x100fe40000011403 */
[----:B------:R-:W-:Y:S02]  /*13d0*/  SHF.R.S32.HI R13, RZ, 0x1f, R3 ;  /* 0x0000001fff0d7819 */ /* 0x000fe40000011403 */
[----:B------:R-:W-:-:S02]  /*13e0*/  LOP3.LUT R3, R3, 0x7ffffffc, RZ, 0xc0, !PT ;  /* 0x7ffffffc03037812 */ /* 0x000fc400078ec0ff */
[----:B------:R-:W-:Y:S02]  /*13f0*/  LEA.HI R13, R13, R14, RZ, 0x3 ;  /* 0x0000000e0d0d7211 */ /* 0x000fe400078f18ff */
[----:B------:R-:W-:Y:S01]  /*1400*/  VIMNMX R21, R18, R21, PT ;  /* 0x0000001512157248 */ /* 0x000fe20003fe0100 */
[----:B------:R-:W-:Y:S01]  /*1410*/  IMAD.IADD R12, R0, 0x1, -R3 ;  /* 0x00000001000c7824 */ /* 0x000fe200078e0a03 */
[----:B------:R-:W-:-:S03]  /*1420*/  LOP3.LUT R3, R13, 0xfffffff8, RZ, 0xc0, !PT ;  /* 0xfffffff80d037812 */ /* 0x000fc600078ec0ff */
[----:B------:R-:W-:Y:S01]  /*1430*/  IMAD.SHL.U32 R12, R12, 0x2, RZ ;  /* 0x000000020c0c7824 */ /* 0x000fe200078e00ff */
[----:B------:R-:W-:Y:S02]  /*1440*/  IADD3 R3, R11, R14, -R3 ;  /* 0x0000000e0b037210 */ /* 0x000fe40007ffe803 */
[C---:B------:R-:W-:Y:S01]  /*1450*/  R2UR UR14, R2.reuse ;  /* 0x00000000020e72ca */ /* 0x040fe200000e0000 */
[----:B------:R-:W-:Y:S01]  /*1460*/  WARPGROUP.ARRIVE ;  /* 0x00000000000079c5 */ /* 0x000fe20000000000 */
[----:B------:R-:W-:Y:S01]  /*1470*/  R2UR UR4, R2 ;  /* 0x00000000020472ca */ /* 0x000fe200000e0000 */
[----:B------:R-:W-:Y:S01]  /*1480*/  UMOV UR5, 0x80000020 ;  /* 0x8000002000057882 */ /* 0x000fe20000000000 */
[----:B------:R-:W-:Y:S01]  /*1490*/  UMOV UR7, 0x80000020 ;  /* 0x8000002000077882 */ /* 0x000fe20000000000 */
[----:B------:R-:W-:Y:S01]  /*14a0*/  UMOV UR17, 0x80000020 ;  /* 0x8000002000117882 */ /* 0x000fe20000000000 */
[----:B------:R-:W-:Y:S01]  /*14b0*/  UMOV UR19, 0x80000020 ;  /* 0x8000002000137882 */ /* 0x000fe20000000000 */
[C---:B------:R-:W-:Y:S01]  /*14c0*/  VIADD R18, R12.reuse, 0x9 ;  /* 0x000000090c127836 */ /* 0x040fe20000000000 */
[CC--:B------:R-:W-:Y:S01]  /*14d0*/  ISETP.GT.AND P2, PT, R3.reuse, R12.reuse, PT ;  /* 0x0000000c0300720c */ /* 0x0c0fe20003f44270 */
[C---:B------:R-:W-:Y:S01]  /*14e0*/  VIADD R14, R12.reuse, 0x8 ;  /* 0x000000080c0e7836 */ /* 0x040fe20000000000 */
[C---:B------:R-:W-:Y:S01]  /*14f0*/  ISETP.GE.AND P1, PT, R3.reuse, R12, PT ;  /* 0x0000000c0300720c */ /* 0x040fe20003f26270 */
[C---:B------:R-:W-:Y:S01]  /*1500*/  VIADD R22, R12.reuse, 0x11 ;  /* 0x000000110c167836 */ /* 0x040fe20000000000 */
[C---:B------:R-:W-:Y:S01]  /*1510*/  ISETP.GE.AND P4, PT, R3.reuse, R18, PT ;  /* 0x000000120300720c */ /* 0x040fe20003f86270 */
[----:B------:R-:W-:Y:S01]  /*1520*/  UIADD3 UR14, UR14, 0x1000, URZ ;  /* 0x000010000e0e7890 */ /* 0x000fe2000fffe03f */
[C---:B------:R-:W-:Y:S01]  /*1530*/  VIADD R18, R12.reuse, 0x19 ;  /* 0x000000190c127836 */ /* 0x040fe20000000000 */
[----:B------:R-:W-:Y:S01]  /*1540*/  USHF.R.U32.HI UR4, URZ, 0x4, UR4 ;  /* 0x000000043f047899 */ /* 0x000fe20008011604 */
[C---:B------:R-:W-:Y:S01]  /*1550*/  ISETP.GE.AND P3, PT, R3.reuse, R14, PT ;  /* 0x0000000e0300720c */ /* 0x040fe20003f66270 */
[----:B------:R-:W-:Y:S01]  /*1560*/  USHF.R.U32.HI UR14, URZ, 0x4, UR14 ;  /* 0x000000043f0e7899 */ /* 0x000fe2000801160e */
[C---:B------:R-:W-:Y:S01]  /*1570*/  VIADD R14, R12.reuse, 0x18 ;  /* 0x000000180c0e7836 */ /* 0x040fe20000000000 */
[----:B------:R-:W-:Y:S01]  /*1580*/  ULOP3.LUT UR4, UR4, 0x3fff, URZ, 0xc0, !UPT ;  /* 0x00003fff04047892 */ /* 0x000fe2000f8ec03f */
[C---:B------:R-:W-:Y:S01]  /*1590*/  ISETP.GE.AND P5, PT, R3.reuse, R22, PT ;  /* 0x000000160300720c */ /* 0x040fe20003fa6270 */
[----:B------:R-:W-:Y:S01]  /*15a0*/  ULOP3.LUT UR14, UR14, 0x3fff, URZ, 0xc0, !UPT ;  /* 0x00003fff0e0e7892 */ /* 0x000fe2000f8ec03f */
[----:B------:R-:W-:Y:S01]  /*15b0*/  IADD3 R20, R12, 0x10, RZ ;  /* 0x000000100c147810 */ /* 0x000fe20007ffe0ff */
[----:B------:R-:W-:Y:S01]  /*15c0*/  ULOP3.LUT UR8, UR4, 0x10000, URZ, 0xfc, !UPT ;  /* 0x0001000004087892 */ /* 0x000fe2000f8efc3f */
[----:B------:R-:W-:Y:S01]  /*15d0*/  P2R R11, PR, RZ, 0x1 ;  /* 0x00000001ff0b7803 */ /* 0x000fe20000000000 */
[----:B------:R-:W-:Y:S01]  /*15e0*/  ULOP3.LUT UR20, UR14, 0x10000, URZ, 0xfc, !UPT ;  /* 0x000100000e147892 */ /* 0x000fe2000f8efc3f */
[----:B------:R-:W-:Y:S01]  /*15f0*/  ISETP.GE.AND P6, PT, R3, R20, PT ;  /* 0x000000140300720c */ /* 0x000fe20003fc6270 */
[----:B------:R-:W-:-:S02]  /*1600*/  UIADD3 UR16, UR8, 0x2, URZ ;  /* 0x0000000208107890 */ /* 0x000fc4000fffe03f */
[----:B------:R-:W-:Y:S01]  /*1610*/  UIADD3 UR18, UR20, 0x2, URZ ;  /* 0x0000000214127890 */ /* 0x000fe2000fffe03f */
[----:B------:R-:W-:Y:S02]  /*1620*/  UMOV UR4, UR8 ;  /* 0x0000000800047c82 */ /* 0x000fe40008000000 */
[----:B------:R-:W-:Y:S02]  /*1630*/  UMOV UR6, UR20 ;  /* 0x0000001400067c82 */ /* 0x000fe40008000000 */
[----:B------:R-:W-:Y:S01]  /*1640*/  HGMMA.64x128x16.F32.BF16 R24, gdesc[UR4], RZ, !UPT, gsb0 ;  /* 0x01e00000041879f0 */ /* 0x000fe2000c0018ff */
[----:B------:R-:W-:Y:S02]  /*1650*/  ULDC UR6, c[0x0][0x604] ;  /* 0x0001810000067ab9 */ /* 0x000fe40000000800 */
[----:B------:R-:W-:Y:S02]  /*1660*/  WARPGROUP.DEPBAR.LE gsb0, 0x0 ;  /* 0x00008000000079c5 */ /* 0x000fe40000010000 */
[----:B------:R-:W-:-:S07]  /*1670*/  WARPGROUP.ARRIVE ;  /* 0x00000000000079c5 */ /* 0x000fce0000000000 */
[----:B------:R-:W-:Y:S03]  /*1680*/  HGMMA.64x128x16.F32.BF16 R24, gdesc[UR16], R24, gsb0 ;  /* 0x01e00000101879f0 */ /* 0x000fe60008001818 */
[----:B------:R-:W-:Y:S02]  /*1690*/  WARPGROUP.DEPBAR.LE gsb0, 0x0 ;  /* 0x00008000000079c5 */ /* 0x000fe40000010000 */
[----:B------:R-:W-:Y:S02]  /*16a0*/  FSEL R25, R25, -INF , P2 ;  /* 0xff80000019197808 */ /* 0x000fe40001000000 */
[----:B------:R-:W-:Y:S02]  /*16b0*/  FSEL R31, R31, -INF , P2 ;  /* 0xff8000001f1f7808 */ /* 0x000fe40001000000 */
[----:B------:R-:W-:Y:S02]  /*16c0*/  ISETP.GE.AND P2, PT, R3, R18, PT ;  /* 0x000000120300720c */ /* 0x000fe40003f46270 */
[----:B------:R-:W-:-:S02]  /*16d0*/  IADD3 R18, R12, 0x21, RZ ;  /* 0x000000210c127810 */ /* 0x000fc40007ffe0ff */
[----:B------:R-:W-:Y:S02]  /*16e0*/  FSEL R24, R24, -INF , P1 ;  /* 0xff80000018187808 */ /* 0x000fe40000800000 */
[----:B------:R-:W-:Y:S02]  /*16f0*/  FSEL R29, R29, -INF , P4 ;  /* 0xff8000001d1d7808 */ /* 0x000fe40002000000 */
[----:B------:R-:W-:Y:S02]  /*1700*/  FSEL R35, R35, -INF , P4 ;  /* 0xff80000023237808 */ /* 0x000fe40002000000 */
[C---:B------:R-:W-:Y:S01]  /*1710*/  ISETP.GE.AND P4, PT, R3.reuse, R18, PT ;  /* 0x000000120300720c */ /* 0x040fe20003f86270 */
[----:B------:R-:W-:Y:S01]  /*1720*/  VIADD R18, R12, 0x29 ;  /* 0x000000290c127836 */ /* 0x000fe20000000000 */
[----:B------:R-:W-:Y:S02]  /*1730*/  FSEL R30, R30, -INF , P1 ;  /* 0xff8000001e1e7808 */ /* 0x000fe40000800000 */
[----:B------:R-:W-:Y:S01]  /*1740*/  ISETP.GE.AND P1, PT, R3, R14, PT ;  /* 0x0000000e0300720c */ /* 0x000fe20003f26270 */
[----:B------:R-:W-:Y:S01]  /*1750*/  VIADD R14, R12, 0x20 ;  /* 0x000000200c0e7836 */ /* 0x000fe20000000000 */
[----:B------:R-:W-:-:S02]  /*1760*/  FSEL R28, R28, -INF , P3 ;  /* 0xff8000001c1c7808 */ /* 0x000fc40001800000 */
[----:B------:R-:W-:Y:S02]  /*1770*/  FMNMX R13, R24, R25, !PT ;  /* 0x00000019180d7209 */ /* 0x000fe40007800000 */
[----:B------:R-:W-:Y:S02]  /*1780*/  FSEL R33, R33, -INF , P5 ;  /* 0xff80000021217808 */ /* 0x000fe40002800000 */
[----:B------:R-:W-:Y:S02]  /*1790*/  FSEL R39, R39, -INF , P5 ;  /* 0xff80000027277808 */ /* 0x000fe40002800000 */
[----:B------:R-:W-:Y:S02]  /*17a0*/  ISETP.GE.AND P5, PT, R3, R18, PT ;  /* 0x000000120300720c */ /* 0x000fe40003fa6270 */
[----:B------:R-:W-:Y:S02]  /*17b0*/  FMNMX R18, R28, R13, !PT ;  /* 0x0000000d1c127209 */ /* 0x000fe40007800000 */
[----:B------:R-:W-:-:S02]  /*17c0*/  FSEL R34, R34, -INF , P3 ;  /* 0xff80000022227808 */ /* 0x000fc40001800000 */
[----:B------:R-:W-:Y:S01]  /*17d0*/  ISETP.GE.AND P3, PT, R3, R14, PT ;  /* 0x0000000e0300720c */ /* 0x000fe20003f66270 */
[----:B------:R-:W-:Y:S01]  /*17e0*/  VIADD R14, R12, 0x28 ;  /* 0x000000280c0e7836 */ /* 0x000fe20000000000 */
[----:B------:R-:W-:Y:S02]  /*17f0*/  FSEL R32, R32, -INF , P6 ;  /* 0xff80000020207808 */ /* 0x000fe40003000000 */
[----:B------:R-:W-:Y:S02]  /*1800*/  FMNMX R13, R29, R18, !PT ;  /* 0x000000121d0d7209 */ /* 0x000fe40007800000 */
[----:B------:R-:W-:Y:S02]  /*1810*/  FSEL R38, R38, -INF , P6 ;  /* 0xff80000026267808 */ /* 0x000fe40003000000 */
[----:B------:R-:W-:Y:S01]  /*1820*/  ISETP.GE.AND P6, PT, R3, R14, PT ;  /* 0x0000000e0300720c */ /* 0x000fe20003fc6270 */
[----:B------:R-:W-:Y:S01]  /*1830*/  VIADD R14, R12, 0x30 ;  /* 0x000000300c0e7836 */ /* 0x000fe20000000000 */
[----:B------:R-:W-:-:S02]  /*1840*/  FMNMX R18, R32, R13, !PT ;  /* 0x0000000d20127209 */ /* 0x000fc40007800000 */
[----:B------:R-:W-:Y:S02]  /*1850*/  FSEL R36, R36, -INF , P1 ;  /* 0xff80000024247808 */ /* 0x000fe40000800000 */
[----:B------:R-:W-:Y:S02]  /*1860*/  FMNMX R13, R33, R18, !PT ;  /* 0x00000012210d7209 */ /* 0x000fe40007800000 */
[----:B------:R-:W-:Y:S02]  /*1870*/  FSEL R42, R42, -INF , P1 ;  /* 0xff8000002a2a7808 */ /* 0x000fe40000800000 */
[----:B------:R-:W-:Y:S01]  /*1880*/  ISETP.GE.AND P1, PT, R3, R14, PT ;  /* 0x0000000e0300720c */ /* 0x000fe20003f26270 */
[----:B------:R-:W-:Y:S01]  /*1890*/  VIADD R14, R12, 0x31 ;  /* 0x000000310c0e7836 */ /* 0x000fe20000000000 */
[----:B------:R-:W-:Y:S02]  /*18a0*/  FSEL R37, R37, -INF , P2 ;  /* 0xff80000025257808 */ /* 0x000fe40001000000 */
[----:B------:R-:W-:-:S02]  /*18b0*/  FMNMX R18, R36, R13, !PT ;  /* 0x0000000d24127209 */ /* 0x000fc40007800000 */
[----:B------:R-:W-:Y:S02]  /*18c0*/  FSEL R43, R43, -INF , P2 ;  /* 0xff8000002b2b7808 */ /* 0x000fe40001000000 */
[----:B------:R-:W-:Y:S02]  /*18d0*/  ISETP.GE.AND P2, PT, R3, R14, PT ;  /* 0x0000000e0300720c */ /* 0x000fe40003f46270 */
[----:B------:R-:W-:Y:S02]  /*18e0*/  FSEL R40, R40, -INF , P3 ;  /* 0xff80000028287808 */ /* 0x000fe40001800000 */
[----:B------:R-:W-:Y:S02]  /*18f0*/  FMNMX R13, R37, R18, !PT ;  /* 0x00000012250d7209 */ /* 0x000fe40007800000 */
[----:B------:R-:W-:Y:S02]  /*1900*/  IADD3 R14, R12, 0x38, RZ ;  /* 0x000000380c0e7810 */ /* 0x000fe40007ffe0ff */
[----:B------:R-:W-:-:S02]  /*1910*/  FSEL R46, R46, -INF , P3 ;  /* 0xff8000002e2e7808 */ /* 0x000fc40001800000 */
[----:B------:R-:W-:Y:S02]  /*1920*/  FSEL R41, R41, -INF , P4 ;  /* 0xff80000029297808 */ /* 0x000fe40002000000 */
[----:B------:R-:W-:Y:S02]  /*1930*/  FMNMX R18, R40, R13, !PT ;  /* 0x0000000d28127209 */ /* 0x000fe40007800000 */
[----:B------:R-:W-:Y:S01]  /*1940*/  ISETP.GE.AND P3, PT, R3, R14, PT ;  /* 0x0000000e0300720c */ /* 0x000fe20003f66270 */
[----:B------:R-:W-:Y:S01]  /*1950*/  VIADD R14, R12, 0x39 ;  /* 0x000000390c0e7836 */ /* 0x000fe20000000000 */
[----:B------:R-:W-:Y:S02]  /*1960*/  FSEL R44, R44, -INF , P6 ;  /* 0xff8000002c2c7808 */ /* 0x000fe40003000000 */
[----:B------:R-:W-:Y:S02]  /*1970*/  FMNMX R13, R41, R18, !PT ;  /* 0x00000012290d7209 */ /* 0x000fe40007800000 */
[----:B------:R-:W-:-:S02]  /*1980*/  FSEL R47, R47, -INF , P4 ;  /* 0xff8000002f2f7808 */ /* 0x000fc40002000000 */
[----:B------:R-:W-:Y:S01]  /*1990*/  ISETP.GE.AND P4, PT, R3, R14, PT ;  /* 0x0000000e0300720c */ /* 0x000fe20003f86270 */
[----:B------:R-:W-:Y:S01]  /*19a0*/  VIADD R14, R12, 0x40 ;  /* 0x000000400c0e7836 */ /* 0x000fe20000000000 */
[----:B------:R-:W-:Y:S02]  /*19b0*/  FSEL R45, R45, -INF , P5 ;  /* 0xff8000002d2d7808 */ /* 0x000fe40002800000 */
[----:B------:R-:W-:Y:S02]  /*19c0*/  FMNMX R18, R44, R13, !PT ;  /* 0x0000000d2c127209 */ /* 0x000fe40007800000 */
[----:B------:R-:W-:Y:S02]  /*19d0*/  FSEL R50, R50, -INF , P6 ;  /* 0xff80000032327808 */ /* 0x000fe40003000000 */
[----:B------:R-:W-:Y:S02]  /*19e0*/  FSEL R48, R48, -INF , P1 ;  /* 0xff80000030307808 */ /* 0x000fe40000800000 */
[----:B------:R-:W-:-:S02]  /*19f0*/  FMNMX R13, R45, R18, !PT ;  /* 0x000000122d0d7209 */ /* 0x000fc40007800000 */
[----:B------:R-:W-:Y:S01]  /*1a00*/  ISETP.GE.AND P6, PT, R3, R14, PT ;  /* 0x0000000e0300720c */ /* 0x000fe20003fc6270 */
[----:B------:R-:W-:Y:S01]  /*1a10*/  VIADD R14, R12, 0x41 ;  /* 0x000000410c0e7836 */ /* 0x000fe20000000000 */
[----:B------:R-:W-:Y:S02]  /*1a20*/  FSEL R49, R49, -INF , P2 ;  /* 0xff80000031317808 */ /* 0x000fe40001000000 */
[----:B------:R-:W-:Y:S02]  /*1a30*/  FMNMX R18, R48, R13, !PT ;  /* 0x0000000d30127209 */ /* 0x000fe40007800000 */
[----:B------:R-:W-:Y:S02]  /*1a40*/  FSEL R51, R51, -INF , P5 ;  /* 0xff80000033337808 */ /* 0x000fe40002800000 */
[----:B------:R-:W-:Y:S01]  /*1a50*/  ISETP.GE.AND P5, PT, R3, R14, PT ;  /* 0x0000000e0300720c */ /* 0x000fe20003fa6270 */
[----:B------:R-:W-:Y:S01]  /*1a60*/  VIADD R14, R12, 0x48 ;  /* 0x000000480c0e7836 */ /* 0x000fe20000000000 */
[----:B------:R-:W-:-:S02]  /*1a70*/  FSEL R52, R52, -INF , P3 ;  /* 0xff80000034347808 */ /* 0x000fc40001800000 */
[----:B------:R-:W-:Y:S01]  /*1a80*/  FMNMX R13, R49, R18, !PT ;  /* 0x00000012310d7209 */ /* 0x000fe20007800000 */
[----:B------:R-:W-:Y:S01]  /*1a90*/  VIADD R18, R12, 0x59 ;  /* 0x000000590c127836 */ /* 0x000fe20000000000 */
[----:B------:R-:W-:Y:S02]  /*1aa0*/  FSEL R54, R54, -INF , P1 ;  /* 0xff80000036367808 */ /* 0x000fe40000800000 */
[----:B------:R-:W-:Y:S02]  /*1ab0*/  FSEL R53, R53, -INF , P4 ;  /* 0xff80000035357808 */ /* 0x000fe40002000000 */
[----:B------:R-:W-:Y:S02]  /*1ac0*/  FMNMX R20, R52, R13, !PT ;  /* 0x0000000d34147209 */ /* 0x000fe40007800000 */
[----:B------:R-:W-:Y:S02]  /*1ad0*/  ISETP.GE.AND P1, PT, R3, R14, PT ;  /* 0x0000000e0300720c */ /* 0x000fe40003f26270 */
[----:B------:R-:W-:-:S02]  /*1ae0*/  IADD3 R14, R12, 0x49, RZ ;  /* 0x000000490c0e7810 */ /* 0x000fc40007ffe0ff */
[----:B------:R-:W-:Y:S02]  /*1af0*/  FSEL R56, R56, -INF , P6 ;  /* 0xff80000038387808 */ /* 0x000fe40003000000 */
[----:B------:R-:W-:Y:S02]  /*1b00*/  FMNMX R13, R53, R20, !PT ;  /* 0x00000014350d7209 */ /* 0x000fe40007800000 */
[----:B------:R-:W-:Y:S02]  /*1b10*/  FSEL R55, R55, -INF , P2 ;  /* 0xff80000037377808 */ /* 0x000fe40001000000 */
[----:B------:R-:W-:Y:S01]  /*1b20*/  ISETP.GE.AND P2, PT, R3, R14, PT ;  /* 0x0000000e0300720c */ /* 0x000fe20003f46270 */
[----:B------:R-:W-:Y:S01]  /*1b30*/  VIADD R14, R12, 0x50 ;  /* 0x000000500c0e7836 */ /* 0x000fe20000000000 */
[----:B------:R-:W-:Y:S02]  /*1b40*/  FSEL R57, R57, -INF , P5 ;  /* 0xff80000039397808 */ /* 0x000fe40002800000 */
[----:B------:R-:W-:-:S02]  /*1b50*/  ISETP.GE.AND P0, PT, R3, R18, PT ;  /* 0x000000120300720c */ /* 0x000fc40003f06270 */
[----:B------:R-:W-:Y:S02]  /*1b60*/  FMNMX R20, R56, R13, !PT ;  /* 0x0000000d38147209 */ /* 0x000fe40007800000 */
[----:B------:R-:W-:Y:S02]  /*1b70*/  IADD3 R18, R12, 0x60, RZ ;  /* 0x000000600c127810 */ /* 0x000fe40007ffe0ff */
[----:B------:R-:W-:Y:S02]  /*1b80*/  FSEL R58, R58, -INF , P3 ;  /* 0xff8000003a3a7808 */ /* 0x000fe40001800000 */
[----:B------:R-:W-:Y:S01]  /*1b90*/  ISETP.GE.AND P3, PT, R3, R14, PT ;  /* 0x0000000e0300720c */ /* 0x000fe20003f66270 */
[----:B------:R-:W-:Y:S01]  /*1ba0*/  VIADD R14, R12, 0x51 ;  /* 0x000000510c0e7836 */ /* 0x000fe20000000000 */
[----:B------:R-:W-:Y:S02]  /*1bb0*/  FSEL R60, R60, -INF , P1 ;  /* 0xff8000003c3c7808 */ /* 0x000fe40000800000 */
[----:B------:R-:W-:-:S02]  /*1bc0*/  FSEL R66, R66, -INF , P1 ;  /* 0xff80000042427808 */ /* 0x000fc40000800000 */
[----:B------:R-:W-:Y:S02]  /*1bd0*/  FMNMX R13, R57, R20, !PT ;  /* 0x00000014390d7209 */ /* 0x000fe40007800000 */
        /* <DEDUP_REMOVED lines=8> */
[----:B------:R-:W-:Y:S01]  /*1c60*/  ISETP.GE.AND P2, PT, R3, R18, PT ;  /* 0x000000120300720c */ /* 0x000fe20003f46270 */
[----:B------:R-:W-:Y:S01]  /*1c70*/  VIADD R18, R12, 0x68 ;  /* 0x000000680c127836 */ /* 0x000fe20000000000 */
[----:B------:R-:W-:Y:S02]  /*1c80*/  FSEL R64, R64, -INF , P3 ;  /* 0xff80000040407808 */ /* 0x000fe40001800000 */
[----:B------:R-:W-:Y:S02]  /*1c90*/  FMNMX R13, R61, R20, !PT ;  /* 0x000000143d0d7209 */ /* 0x000fe40007800000 */
[----:B------:R-:W-:Y:S02]  /*1ca0*/  FSEL R62, R62, -INF , P6 ;  /* 0xff8000003e3e7808 */ /* 0x000fe40003000000 */
[----:B------:R-:W-:Y:S02]  /*1cb0*/  ISETP.GE.AND P6, PT, R3, R14, PT ;  /* 0x0000000e0300720c */ /* 0x000fe40003fc6270 */
        /* <DEDUP_REMOVED lines=15> */
[----:B------:R-:W-:Y:S02]  /*1db0*/  ISETP.GE.AND P4, PT, R3, R18, PT ;  /* 0x000000120300720c */ /* 0x000fe40003f86270 */
[----:B------:R-:W-:Y:S02]  /*1dc0*/  IADD3 R18, R12, 0x69, RZ ;  /* 0x000000690c127810 */ /* 0x000fe40007ffe0ff */
        /* <DEDUP_REMOVED lines=12> */
[----:B------:R-:W-:-:S02]  /*1e90*/  FMNMX R13, R77, R22, !PT ;  /* 0x000000164d0d7209 */ /* 0x000fc40007800000 */
[----:B------:R-:W-:Y:S02]  /*1ea0*/  FSEL R80, R80, -INF , P5 ;  /* 0xff80000050507808 */ /* 0x000fe40002800000 */
[----:B------:R-:W-:Y:S02]  /*1eb0*/  ISETP.GE.AND P6, PT, R3, R20, PT ;  /* 0x000000140300720c */ /* 0x000fe40003fc6270 */
[----:B------:R-:W-:Y:S02]  /*1ec0*/  FMNMX R18, R80, R13, !PT ;  /* 0x0000000d50127209 */ /* 0x000fe40007800000 */
[----:B------:R-:W-:Y:S02]  /*1ed0*/  FSEL R81, R81, -INF , P6 ;  /* 0xff80000051517808 */ /* 0x000fe40003000000 */
[----:B------:R-:W-:Y:S02]  /*1ee0*/  P2R R19, PR, RZ, 0x2 ;  /* 0x00000002ff137803 */ /* 0x000fe40000000000 */
[----:B------:R-:W-:-:S02]  /*1ef0*/  FMNMX R13, R81, R18, !PT ;  /* 0x00000012510d7209 */ /* 0x000fc40007800000 */
[----:B------:R-:W-:Y:S02]  /*1f00*/  P2R R23, PR, RZ, 0x1 ;  /* 0x00000001ff177803 */ /* 0x000fe40000000000 */
[----:B------:R-:W-:Y:S02]  /*1f10*/  FMNMX R18, R84, R13, !PT ;  /* 0x0000000d54127209 */ /* 0x000fe40007800000 */
[----:B------:R-:W-:Y:S02]  /*1f20*/  ISETP.GE.AND P0, PT, R3, R14, PT ;  /* 0x0000000e0300720c */ /* 0x000fe40003f06270 */
[----:B------:R-:W-:Y:S02]  /*1f30*/  FMNMX R13, R85, R18, !PT ;  /* 0x00000012550d7209 */ /* 0x000fe40007800000 */
[----:B------:R-:W-:Y:S02]  /*1f40*/  FSEL R74, R74, -INF , P0 ;  /* 0xff8000004a4a7808 */ /* 0x000fe40000000000 */
[----:B------:R-:W-:Y:S01]  /*1f50*/  ISETP.NE.AND P0, PT, R23, RZ, PT ;  /* 0x000000ff1700720c */ /* 0x000fe20003f05270 */
[----:B------:R-:W2:Y:S01]  /*1f60*/  SHFL.BFLY PT, R18, R13, 0x1, 0x1f ;  /* 0x0c201f000d127f89 */ /* 0x000ea200000e0000 */
[----:B------:R-:W-:-:S02]  /*1f70*/  FSEL R82, R82, -INF , P3 ;  /* 0xff80000052527808 */ /* 0x000fc40001800000 */
[----:B------:R-:W-:Y:S02]  /*1f80*/  FSEL R75, R75, -INF , P0 ;  /* 0xff8000004b4b7808 */ /* 0x000fe40000000000 */
[----:B------:R-:W-:Y:S01]  /*1f90*/  ISETP.NE.AND P0, PT, R11, RZ, PT ;  /* 0x000000ff0b00720c */ /* 0x000fe20003f05270 */
[----:B------:R-:W-:Y:S01]  /*1fa0*/  VIADD R11, R3, 0x8 ;  /* 0x00000008030b7836 */ /* 0x000fe20000000000 */
[----:B------:R-:W-:Y:S02]  /*1fb0*/  FSEL R83, R83, -INF , P4 ;  /* 0xff80000053537808 */ /* 0x000fe40002000000 */
[----:B------:R-:W-:Y:S02]  /*1fc0*/  FSEL R79, R79, -INF , P2 ;  /* 0xff8000004f4f7808 */ /* 0x000fe40001000000 */
[CC--:B------:R-:W-:Y:S02]  /*1fd0*/  ISETP.GE.AND P3, PT, R11.reuse, R12.reuse, PT ;  /* 0x0000000c0b00720c */ /* 0x0c0fe40003f66270 */
[----:B------:R-:W-:-:S02]  /*1fe0*/  ISETP.GT.AND P4, PT, R11, R12, PT ;  /* 0x0000000c0b00720c */ /* 0x000fc40003f84270 */
[----:B------:R-:W-:Y:S02]  /*1ff0*/  FSEL R88, R26, -INF , P3 ;  /* 0xff8000001a587808 */ /* 0x000fe40001800000 */
[----:B------:R-:W-:Y:S02]  /*2000*/  FSEL R89, R27, -INF , P4 ;  /* 0xff8000001b597808 */ /* 0x000fe40002000000 */
[----:B------:R-:W-:Y:S02]  /*2010*/  FSEL R86, R86, -INF , P5 ;  /* 0xff80000056567808 */ /* 0x000fe40002800000 */
[----:B------:R-:W-:Y:S02]  /*2020*/  FSEL R87, R87, -INF , P6 ;  /* 0xff80000057577808 */ /* 0x000fe40003000000 */
[----:B--2---:R-:W-:-:S05]  /*2030*/  FMNMX R17, R13, R18, !PT ;  /* 0x000000120d117209 */ /* 0x004fca0007800000 */
[----:B------:R-:W2:Y:S02]  /*2040*/  SHFL.BFLY PT, R18, R17, 0x2, 0x1f ;  /* 0x0c401f0011127f89 */ /* 0x000ea400000e0000 */
[----:B--2---:R-:W-:Y:S02]  /*2050*/  FMNMX R18, R17, R18, !PT ;  /* 0x0000001211127209 */ /* 0x004fe40007800000 */
[----:B------:R-:W-:Y:S02]  /*2060*/  FMNMX R17, R88, R89, !PT ;  /* 0x0000005958117209 */ /* 0x000fe40007800000 */
[----:B------:R-:W-:Y:S02]  /*2070*/  FSETP.NEU.AND P1, PT, R18, -INF , PT ;  /* 0xff8000001200780b */ /* 0x000fe40003f2d000 */
[----:B------:R-:W-:Y:S02]  /*2080*/  FMNMX R14, R30, R17, !PT ;  /* 0x000000111e0e7209 */ /* 0x000fe40007800000 */
[----:B-1----:R-:W-:-:S02]  /*2090*/  FSEL R15, R18, RZ, P1 ;  /* 0x000000ff120f7208 */ /* 0x002fc40000800000 */
[----:B------:R-:W-:Y:S02]  /*20a0*/  ISETP.NE.AND P1, PT, R19, RZ, PT ;  /* 0x000000ff1300720c */ /* 0x000fe40003f25270 */
[----:B------:R-:W-:Y:S01]  /*20b0*/  FMNMX R19, R31, R14, !PT ;  /* 0x0000000e1f137209 */ /* 0x000fe20007800000 */
[----:B------:R-:W-:Y:S01]  /*20c0*/  FMUL R15, R15, UR6 ;  /* 0x000000060f0f7c20 */ /* 0x000fe20008400000 */
[----:B------:R-:W-:Y:S02]  /*20d0*/  FSEL R78, R78, -INF , P1 ;  /* 0xff8000004e4e7808 */ /* 0x000fe40000800000 */
[----:B------:R-:W-:Y:S01]  /*20e0*/  FMNMX R14, R34, R19, !PT ;  /* 0x00000013220e7209 */ /* 0x000fe20007800000 */
[--C-:B------:R-:W-:Y:S01]  /*20f0*/  FFMA R24, R24, UR6, -R15.reuse ;  /* 0x0000000618187c23 */ /* 0x100fe2000800080f */
[--C-:B------:R-:W-:Y:S01]  /*2100*/  FFMA R36, R36, UR6, -R15.reuse ;  /* 0x0000000624247c23 */ /* 0x100fe2000800080f */
[--C-:B------:R-:W-:Y:S01]  /*2110*/  FFMA R29, R29, UR6, -R15.reuse ;  /* 0x000000061d1d7c23 */ /* 0x100fe2000800080f */
[----:B------:R-:W-:Y:S01]  /*2120*/  FMNMX R19, R35, R14, !PT ;  /* 0x0000000e23137209 */ /* 0x000fe20007800000 */
[--C-:B------:R-:W-:Y:S01]  /*2130*/  FFMA R28, R28, UR6, -R15.reuse ;  /* 0x000000061c1c7c23 */ /* 0x100fe2000800080f */
[----:B------:R-:W-:Y:S01]  /*2140*/  FSETP.GEU.AND P1, PT, R24, -126, PT ;  /* 0xc2fc00001800780b */ /* 0x000fe20003f2e000 */
        /* <DEDUP_REMOVED lines=12> */
[----:B------:R-:W-:Y:S01]  /*2210*/  @!P1 FMUL R24, R24, 0.5 ;  /* 0x3f00000018189820 */ /* 0x000fe20000400000 */
[----:B------:R-:W-:Y:S01]  /*2220*/  FMNMX R23, R43, R14, !PT ;  /* 0x0000000e2b177209 */ /* 0x000fe20007800000 */
[--C-:B------:R-:W-:Y:S01]  /*2230*/  FFMA R22, R44, UR6, -R15.reuse ;  /* 0x000000062c167c23 */ /* 0x100fe2000800080f */
[----:B------:R-:W-:Y:S01]  /*2240*/  FSETP.GEU.AND P5, PT, R32, -126, PT ;  /* 0xc2fc00002000780b */ /* 0x000fe20003fae000 */
[----:B------:R-:W-:Y:S01]  /*2250*/  @!P4 FMUL R29, R29, 0.5 ;  /* 0x3f0000001d1dc820 */ /* 0x000fe20000400000 */
[----:B------:R-:W-:Y:S01]  /*2260*/  FMNMX R20, R46, R23, !PT ;  /* 0x000000172e147209 */ /* 0x000fe20007800000 */
[----:B------:R-:W1:Y:S01]  /*2270*/  MUFU.EX2 R24, R24 ;  /* 0x0000001800187308 */ /* 0x000e620000000800 */
[----:B------:R-:W-:Y:S01]  /*2280*/  FSETP.GEU.AND P6, PT, R33, -126, PT ;  /* 0xc2fc00002100780b */ /* 0x000fe20003fce000 */
[----:B------:R-:W-:Y:S01]  /*2290*/  @!P3 FMUL R28, R28, 0.5 ;  /* 0x3f0000001c1cb820 */ /* 0x000fe20000400000 */
[----:B------:R-:W-:Y:S01]  /*22a0*/  FMNMX R25, R47, R20, !PT ;  /* 0x000000142f197209 */ /* 0x000fe20007800000 */
[--C-:B------:R-:W-:Y:S01]  /*22b0*/  FFMA R45, R45, UR6, -R15.reuse ;  /* 0x000000062d2d7c23 */ /* 0x100fe2000800080f */
[--C-:B------:R-:W-:Y:S01]  /*22c0*/  FFMA R60, R60, UR6, -R15.reuse ;  /* 0x000000063c3c7c23 */ /* 0x100fe2000800080f */
[----:B------:R-:W-:Y:S01]  /*22d0*/  @!P2 FMUL R13, R13, 0.5 ;  /* 0x3f0000000d0da820 */ /* 0x000fe20000400000 */
[----:B------:R-:W-:Y:S01]  /*22e0*/  FMNMX R20, R50, R25, !PT ;  /* 0x0000001932147209 */ /* 0x000fe20007800000 */
[----:B------:R-:W2:Y:S01]  /*22f0*/  MUFU.EX2 R17, R29 ;  /* 0x0000001d00117308 */ /* 0x000ea20000000800 */
[--C-:B------:R-:W-:Y:S01]  /*2300*/  FFMA R52, R52, UR6, -R15.reuse ;  /* 0x0000000634347c23 */ /* 0x100fe2000800080f */
[----:B------:R-:W-:Y:S01]  /*2310*/  @!P5 FMUL R32, R32, 0.5 ;  /* 0x3f0000002020d820 */ /* 0x000fe20000400000 */
[----:B------:R-:W-:Y:S01]  /*2320*/  FMNMX R25, R51, R20, !PT ;  /* 0x0000001433197209 */ /* 0x000fe20007800000 */
[--C-:B------:R-:W-:Y:S01]  /*2330*/  FFMA R49, R49, UR6, -R15.reuse ;  /* 0x0000000631317c23 */ /* 0x100fe2000800080f */
[--C-:B------:R-:W-:Y:S01]  /*2340*/  FFMA R56, R56, UR6, -R15.reuse ;  /* 0x0000000638387c23 */ /* 0x100fe2000800080f */
[----:B------:R-:W-:Y:S01]  /*2350*/  @!P6 FMUL R33, R33, 0.5 ;  /* 0x3f0000002121e820 */ /* 0x000fe20000400000 */
[----:B------:R-:W-:Y:S01]  /*2360*/  FMNMX R20, R54, R25, !PT ;  /* 0x0000001936147209 */ /* 0x000fe20007800000 */
[----:B------:R-:W3:Y:S01]  /*2370*/  MUFU.EX2 R26, R28 ;  /* 0x0000001c001a7308 */ /* 0x000ee20000000800 */
[----:B-1----:R-:W-:Y:S01]  /*2380*/  @!P1 FMUL R24, R24, R24 ;  /* 0x0000001818189220 */ /* 0x002fe20000400000 */
[----:B------:R-:W-:Y:S01]  /*2390*/  FSETP.GEU.AND P1, PT, R36, -126, PT ;  /* 0xc2fc00002400780b */ /* 0x000fe20003f2e000 */
[--C-:B------:R-:W-:Y:S01]  /*23a0*/  FFMA R44, R57, UR6, -R15.reuse ;  /* 0x00000006392c7c23 */ /* 0x100fe2000800080f */
[----:B------:R-:W-:Y:S01]  /*23b0*/  FMNMX R27, R55, R20, !PT ;  /* 0x00000014371b7209 */ /* 0x000fe20007800000 */
[--C-:B------:R-:W-:Y:S01]  /*23c0*/  FFMA R57, R72, UR6, -R15.reuse ;  /* 0x0000000648397c23 */ /* 0x100fe2000800080f */
[--C-:B------:R-:W-:Y:S01]  /*23d0*/  FFMA R68, R68, UR6, -R15.reuse ;  /* 0x0000000644447c23 */ /* 0x100fe2000800080f */
[--C-:B------:R-:W-:Y:S01]  /*23e0*/  FFMA R80, R80, UR6, -R15.reuse ;  /* 0x0000000650507c23 */ /* 0x100fe2000800080f */
[----:B------:R-:W1:Y:S01]  /*23f0*/  MUFU.EX2 R13, R13 ;  /* 0x0000000d000d7308 */ /* 0x000e620000000800 */
[----:B------:R-:W-:Y:S01]  /*2400*/  FMNMX R20, R58, R27, !PT ;  /* 0x0000001b3a147209 */ /* 0x000fe20007800000 */
[----:B--2---:R-:W-:Y:S01]  /*2410*/  @!P4 FMUL R17, R17, R17 ;  /* 0x000000111111c220 */ /* 0x004fe20000400000 */
[----:B------:R-:W-:Y:S01]  /*2420*/  FSETP.GEU.AND P4, PT, R41, -126, PT ;  /* 0xc2fc00002900780b */ /* 0x000fe20003f8e000 */
[----:B------:R-:W-:Y:S01]  /*2430*/  FFMA R72, R84, UR6, -R15 ;  /* 0x0000000654487c23 */ /* 0x000fe2000800080f */
[----:B------:R-:W-:-:S02]  /*2440*/  FMNMX R27, R59, R20, !PT ;  /* 0x000000143b1b7209 */ /* 0x000fc40007800000 */
[----:B------:R-:W-:Y:S01]  /*2450*/  @!P1 FMUL R36, R36, 0.5 ;  /* 0x3f00000024249820 */ /* 0x000fe20000400000 */
[----:B------:R-:W2:Y:S01]  /*2460*/  MUFU.EX2 R28, R32 ;  /* 0x00000020001c7308 */ /* 0x000ea20000000800 */
[----:B------:R-:W-:Y:S01]  /*2470*/  FMNMX R20, R62, R27, !PT ;  /* 0x0000001b3e147209 */ /* 0x000fe20007800000 */
[----:B---3--:R-:W-:Y:S01]  /*2480*/  @!P3 FMUL R26, R26, R26 ;  /* 0x0000001a1a1ab220 */ /* 0x008fe20000400000 */
[----:B------:R-:W-:Y:S02]  /*2490*/  FSETP.GEU.AND P3, PT, R40, -126, PT ;  /* 0xc2fc00002800780b */ /* 0x000fe40003f6e000 */
[----:B------:R-:W-:-:S03]  /*24a0*/  FMNMX R29, R63, R20, !PT ;  /* 0x000000143f1d7209 */ /* 0x000fc60007800000 */
[----:B------:R3:W4:Y:S01]  /*24b0*/  MUFU.EX2 R14, R36 ;  /* 0x00000024000e7308 */ /* 0x0007220000000800 */
[----:B------:R-:W-:Y:S01]  /*24c0*/  FMNMX R20, R66, R29, !PT ;  /* 0x0000001d42147209 */ /* 0x000fe20007800000 */
[----:B-1----:R-:W-:Y:S01]  /*24d0*/  @!P2 FMUL R13, R13, R13 ;  /* 0x0000000d0d0da220 */ /* 0x002fe20000400000 */
[----:B------:R-:W-:Y:S01]  /*24e0*/  FSETP.GEU.AND P2, PT, R37, -126, PT ;  /* 0xc2fc00002500780b */ /* 0x000fe20003f4e000 */
[----:B------:R-:W-:Y:S01]  /*24f0*/  @!P4 FMUL R41, R41, 0.5 ;  /* 0x3f0000002929c820 */ /* 0x000fe20000400000 */
[----:B------:R-:W-:-:S03]  /*2500*/  FMNMX R29, R67, R20, !PT ;  /* 0x00000014431d7209 */ /* 0x000fc60007800000 */
[----:B------:R1:W5:Y:S01]  /*2510*/  MUFU.EX2 R19, R33 ;  /* 0x0000002100137308 */ /* 0x0003620000000800 */
[--C-:B---3--:R-:W-:Y:S01]  /*2520*/  FFMA R36, R48, UR6, -R15.reuse ;  /* 0x0000000630247c23 */ /* 0x108fe2000800080f */
[----:B--2---:R-:W-:Y:S01]  /*2530*/  @!P5 FMUL R28, R28, R28 ;  /* 0x0000001c1c1cd220 */ /* 0x004fe20000400000 */
[----:B------:R-:W-:Y:S01]  /*2540*/  FSETP.GEU.AND P5, PT, R22, -126, PT ;  /* 0xc2fc00001600780b */ /* 0x000fe20003fae000 */
[----:B------:R-:W-:Y:S01]  /*2550*/  @!P3 FMUL R40, R40, 0.5 ;  /* 0x3f0000002828b820 */ /* 0x000fe20000400000 */
[----:B------:R-:W-:Y:S01]  /*2560*/  FMNMX R20, R70, R29, !PT ;  /* 0x0000001d46147209 */ /* 0x000fe20007800000 */
[----:B------:R-:W-:Y:S02]  /*2570*/  FFMA R48, R61, UR6, -R15 ;  /* 0x000000063d307c23 */ /* 0x000fe4000800080f */
[----:B------:R-:W2:Y:S01]  /*2580*/  MUFU.EX2 R25, R41 ;  /* 0x0000002900197308 */ /* 0x000ea20000000800 */
[----:B----4-:R-:W-:Y:S01]  /*2590*/  @!P1 FMUL R14, R14, R14 ;  /* 0x0000000e0e0e9220 */ /* 0x010fe20000400000 */
[----:B------:R-:W-:Y:S01]  /*25a0*/  FSETP.GEU.AND P1, PT, R36, -126, PT ;  /* 0xc2fc00002400780b */ /* 0x000fe20003f2e000 */
[----:B------:R-:W-:Y:S01]  /*25b0*/  @!P2 FMUL R37, R37, 0.5 ;  /* 0x3f0000002525a820 */ /* 0x000fe20000400000 */
[----:B-1----:R-:W-:-:S04]  /*25c0*/  FMNMX R33, R71, R20, !PT ;  /* 0x0000001447217209 */ /* 0x002fc80007800000 */
[----:B------:R1:W3:Y:S01]  /*25d0*/  MUFU.EX2 R32, R40 ;  /* 0x0000002800207308 */ /* 0x0002e20000000800 */
[----:B-----5:R-:W-:Y:S01]  /*25e0*/  @!P6 FMUL R19, R19, R19 ;  /* 0x000000131313e220 */ /* 0x020fe20000400000 */
[----:B------:R-:W-:Y:S01]  /*25f0*/  FSETP.GEU.AND P6, PT, R45, -126, PT ;  /* 0xc2fc00002d00780b */ /* 0x000fe20003fce000 */
[----:B------:R-:W-:Y:S01]  /*2600*/  @!P5 FMUL R22, R22, 0.5 ;  /* 0x3f0000001616d820 */ /* 0x000fe20000400000 */
[----:B------:R-:W-:-:S03]  /*2610*/  FMNMX R20, R74, R33, !PT ;  /* 0x000000214a147209 */ /* 0x000fc60007800000 */
[----:B------:R-:W-:Y:S01]  /*2620*/  @!P1 FMUL R36, R36, 0.5 ;  /* 0x3f00000024249820 */ /* 0x000fe20000400000 */
[----:B------:R4:W5:Y:S01]  /*2630*/  MUFU.EX2 R23, R37 ;  /* 0x0000002500177308 */ /* 0x0009620000000800 */
[--C-:B-1----:R-:W-:Y:S01]  /*2640*/  FFMA R40, R53, UR6, -R15.reuse ;  /* 0x0000000635287c23 */ /* 0x102fe2000800080f */
[----:B--2---:R-:W-:Y:S01]  /*2650*/  @!P4 FMUL R25, R25, R25 ;  /* 0x000000191919c220 */ /* 0x004fe20000400000 */
[----:B------:R-:W-:-:S03]  /*2660*/  FFMA R53, R76, UR6, -R15 ;  /* 0x000000064c357c23 */ /* 0x000fc6000800080f */
[----:B------:R-:W-:Y:S01]  /*2670*/  FSETP.GEU.AND P4, PT, R40, -126, PT ;  /* 0xc2fc00002800780b */ /* 0x000fe20003f8e000 */
[----:B------:R-:W-:Y:S01]  /*2680*/  @!P6 FMUL R45, R45, 0.5 ;  /* 0x3f0000002d2de820 */ /* 0x000fe20000400000 */
[----:B------:R-:W1:Y:S01]  /*2690*/  MUFU.EX2 R36, R36 ;  /* 0x0000002400247308 */ /* 0x000e620000000800 */
[----:B----4-:R-:W-:Y:S01]  /*26a0*/  FMNMX R37, R75, R20, !PT ;  /* 0x000000144b257209 */ /* 0x010fe20007800000 */
[----:B---3--:R-:W-:Y:S01]  /*26b0*/  @!P3 FMUL R32, R32, R32 ;  /* 0x000000202020b220 */ /* 0x008fe20000400000 */
[----:B------:R-:W-:Y:S02]  /*26c0*/  FSETP.GEU.AND P3, PT, R52, -126, PT ;  /* 0xc2fc00003400780b */ /* 0x000fe40003f6e000 */
[----:B------:R-:W-:-:S03]  /*26d0*/  FMNMX R20, R78, R37, !PT ;  /* 0x000000254e147209 */ /* 0x000fc60007800000 */
[----:B------:R-:W2:Y:S01]  /*26e0*/  MUFU.EX2 R22, R22 ;  /* 0x0000001600167308 */ /* 0x000ea20000000800 */
[----:B------:R-:W-:Y:S01]  /*26f0*/  FMNMX R37, R79, R20, !PT ;  /* 0x000000144f257209 */ /* 0x000fe20007800000 */
[----:B-----5:R-:W-:Y:S01]  /*2700*/  @!P2 FMUL R23, R23, R23 ;  /* 0x000000171717a220 */ /* 0x020fe20000400000 */
[----:B------:R-:W-:Y:S01]  /*2710*/  FSETP.GEU.AND P2, PT, R49, -126, PT ;  /* 0xc2fc00003100780b */ /* 0x000fe20003f4e000 */
[----:B------:R-:W-:Y:S01]  /*2720*/  @!P4 FMUL R40, R40, 0.5 ;  /* 0x3f0000002828c820 */ /* 0x000fe20000400000 */
[----:B------:R-:W-:-:S03]  /*2730*/  FMNMX R20, R82, R37, !PT ;  /* 0x0000002552147209 */ /* 0x000fc60007800000 */
[----:B------:R3:W4:Y:S01]  /*2740*/  MUFU.EX2 R27, R45 ;  /* 0x0000002d001b7308 */ /* 0x0007220000000800 */
[----:B-1----:R-:W-:Y:S01]  /*2750*/  @!P1 FMUL R36, R36, R36 ;  /* 0x0000002424249220 */ /* 0x002fe20000400000 */
[----:B------:R-:W-:Y:S01]  /*2760*/  FSETP.GEU.AND P1, PT, R60, -126, PT ;  /* 0xc2fc00003c00780b */ /* 0x000fe20003f2e000 */
[----:B------:R-:W-:Y:S01]  /*2770*/  @!P3 FMUL R52, R52, 0.5 ;  /* 0x3f0000003434b820 */ /* 0x000fe20000400000 */
[----:B------:R-:W-:-:S04]  /*2780*/  FMNMX R41, R83, R20, !PT ;  /* 0x0000001453297209 */ /* 0x000fc80007800000 */
[----:B------:R-:W-:Y:S01]  /*2790*/  FMNMX R20, R86, R41, !PT ;  /* 0x0000002956147209 */ /* 0x000fe20007800000 */
[----:B--2---:R-:W-:Y:S01]  /*27a0*/  @!P5 FMUL R22, R22, R22 ;  /* 0x000000161616d220 */ /* 0x004fe20000400000 */
[----:B------:R-:W-:Y:S01]  /*27b0*/  FSETP.GEU.AND P5, PT, R56, -126, PT ;  /* 0xc2fc00003800780b */ /* 0x000fe20003fae000 */
[----:B------:R-:W1:Y:S01]  /*27c0*/  MUFU.EX2 R40, R40 ;  /* 0x0000002800287308 */ /* 0x000e620000000800 */
[----:B------:R-:W-:Y:S01]  /*27d0*/  @!P2 FMUL R49, R49, 0.5 ;  /* 0x3f0000003131a820 */ /* 0x000fe20000400000 */
[----:B------:R-:W-:Y:S01]  /*27e0*/  FMNMX R20, R87, R20, !PT ;  /* 0x0000001457147209 */ /* 0x000fe20007800000 */
[--C-:B---3--:R-:W-:Y:S01]  /*27f0*/  FFMA R45, R64, UR6, -R15.reuse ;  /* 0x00000006402d7c23 */ /* 0x108fe2000800080f */
[----:B------:R-:W-:Y:S01]  /*2800*/  @!P1 FMUL R60, R60, 0.5 ;  /* 0x3f0000003c3c9820 */ /* 0x000fe20000400000 */
[----:B------:R-:W-:Y:S01]  /*2810*/  FFMA R64, R77, UR6, -R15 ;  /* 0x000000064d407c23 */ /* 0x000fe2000800080f */
[----:B----4-:R-:W-:Y:S01]  /*2820*/  @!P6 FMUL R27, R27, R27 ;  /* 0x0000001b1b1be220 */ /* 0x010fe20000400000 */
[----:B------:R-:W-:Y:S01]  /*2830*/  FSETP.GEU.AND P6, PT, R44, -126, PT ;  /* 0xc2fc00002c00780b */ /* 0x000fe20003fce000 */
[----:B------:R2:W3:Y:S04]  /*2840*/  MUFU.EX2 R41, R60 ;  /* 0x0000003c00297308 */ /* 0x0004e80000000800 */
[----:B------:R-:W-:-:S04]  /*2850*/  @!P5 FMUL R56, R56, 0.5 ;  /* 0x3f0000003838d820 */ /* 0x000fc80000400000 */
[----:B------:R4:W5:Y:S01]  /*2860*/  MUFU.EX2 R33, R52 ;  /* 0x0000003400217308 */ /* 0x0009620000000800 */
[----:B-1----:R-:W-:Y:S01]  /*2870*/  @!P4 FMUL R40, R40, R40 ;  /* 0x000000282828c220 */ /* 0x002fe20000400000 */
[----:B--2---:R-:W-:Y:S02]  /*2880*/  FFMA R60, R73, UR6, -R15 ;  /* 0x00000006493c7c23 */ /* 0x004fe4000800080f */
[----:B------:R-:W-:-:S04]  /*2890*/  @!P6 FMUL R44, R44, 0.5 ;  /* 0x3f0000002c2ce820 */ /* 0x000fc80000400000 */
[----:B------:R1:W2:Y:S01]  /*28a0*/  MUFU.EX2 R29, R49 ;  /* 0x00000031001d7308 */ /* 0x0002a20000000800 */
[--C-:B----4-:R-:W-:Y:S01]  /*28b0*/  FFMA R52, R65, UR6, -R15.reuse ;  /* 0x0000000641347c23 */ /* 0x110fe2000800080f */
[----:B---3--:R-:W-:Y:S01]  /*28c0*/  @!P1 FMUL R41, R41, R41 ;  /* 0x0000002929299220 */ /* 0x008fe20000400000 */
[----:B------:R-:W-:Y:S01]  /*28d0*/  FSETP.GEU.AND P1, PT, R57, -126, PT ;  /* 0xc2fc00003900780b */ /* 0x000fe20003f2e000 */
[----:B------:R-:W-:Y:S02]  /*28e0*/  FFMA R65, R85, UR6, -R15 ;  /* 0x0000000655417c23 */ /* 0x000fe4000800080f */
[----:B------:R-:W-:Y:S02]  /*28f0*/  FSETP.GEU.AND P4, PT, R52, -126, PT ;  /* 0xc2fc00003400780b */ /* 0x000fe40003f8e000 */
[----:B------:R3:W4:Y:S01]  /*2900*/  MUFU.EX2 R37, R56 ;  /* 0x0000003800257308 */ /* 0x0007220000000800 */
[----:B-1----:R-:W1:Y:S01]  /*2910*/  SHFL.BFLY PT, R49, R20, 0x1, 0x1f ;  /* 0x0c201f0014317f89 */ /* 0x002e6200000e0000 */
[----:B-----5:R-:W-:Y:S01]  /*2920*/  @!P3 FMUL R33, R33, R33 ;  /* 0x000000212121b220 */ /* 0x020fe20000400000 */
[----:B------:R-:W-:-:S05]  /*2930*/  FSETP.GEU.AND P3, PT, R45, -126, PT ;  /* 0xc2fc00002d00780b */ /* 0x000fca0003f6e000 */
[----:B------:R-:W5:Y:S01]  /*2940*/  MUFU.EX2 R44, R44 ;  /* 0x0000002c002c7308 */ /* 0x000f620000000800 */
[----:B--2---:R-:W-:Y:S01]  /*2950*/  @!P2 FMUL R29, R29, R29 ;  /* 0x0000001d1d1da220 */ /* 0x004fe20000400000 */
[----:B------:R-:W-:Y:S01]  /*2960*/  @!P1 FMUL R57, R57, 0.5 ;  /* 0x3f00000039399820 */ /* 0x000fe20000400000 */
[----:B------:R-:W-:Y:S01]  /*2970*/  FSETP.GEU.AND P2, PT, R48, -126, PT ;  /* 0xc2fc00003000780b */ /* 0x000fe20003f4e000 */
[----:B---3--:R-:W-:Y:S01]  /*2980*/  FFMA R56, R69, UR6, -R15 ;  /* 0x0000000645387c23 */ /* 0x008fe2000800080f */
[----:B------:R-:W-:-:S03]  /*2990*/  @!P4 FMUL R52, R52, 0.5 ;  /* 0x3f0000003434c820 */ /* 0x000fc60000400000 */
[----:B------:R-:W2:Y:S01]  /*29a0*/  MUFU.EX2 R57, R57 ;  /* 0x0000003900397308 */ /* 0x000ea20000000800 */
[----:B----4-:R-:W-:Y:S01]  /*29b0*/  @!P5 FMUL R37, R37, R37 ;  /* 0x000000252525d220 */ /* 0x010fe20000400000 */
[----:B------:R-:W-:Y:S01]  /*29c0*/  FSETP.GEU.AND P5, PT, R68, -126, PT ;  /* 0xc2fc00004400780b */ /* 0x000fe20003fae000 */
[----:B------:R-:W-:-:S05]  /*29d0*/  @!P3 FMUL R45, R45, 0.5 ;  /* 0x3f0000002d2db820 */ /* 0x000fca0000400000 */
[----:B------:R-:W3:Y:S01]  /*29e0*/  MUFU.EX2 R52, R52 ;  /* 0x0000003400347308 */ /* 0x000ee20000000800 */
[----:B-----5:R-:W-:Y:S01]  /*29f0*/  @!P6 FMUL R44, R44, R44 ;  /* 0x0000002c2c2ce220 */ /* 0x020fe20000400000 */
[----:B------:R-:W-:Y:S01]  /*2a00*/  FSETP.GEU.AND P6, PT, R56, -126, PT ;  /* 0xc2fc00003800780b */ /* 0x000fe20003fce000 */
[----:B------:R-:W-:Y:S01]  /*2a10*/  @!P2 FMUL R48, R48, 0.5 ;  /* 0x3f0000003030a820 */ /* 0x000fe20000400000 */
[----:B-1----:R-:W-:-:S03]  /*2a20*/  FMNMX R20, R20, R49, !PT ;  /* 0x0000003114147209 */ /* 0x002fc60007800000 */
[----:B------:R-:W-:Y:S01]  /*2a30*/  @!P5 FMUL R68, R68, 0.5 ;  /* 0x3f0000004444d820 */ /* 0x000fe20000400000 */
[----:B------:R-:W1:Y:S01]  /*2a40*/  MUFU.EX2 R45, R45 ;  /* 0x0000002d002d7308 */ /* 0x000e620000000800 */
[----:B------:R-:W4:Y:S01]  /*2a50*/  SHFL.BFLY PT, R61, R20, 0x2, 0x1f ;  /* 0x0c401f00143d7f89 */ /* 0x000f2200000e0000 */
[----:B--2---:R-:W-:-:S05]  /*2a60*/  @!P1 FMUL R57, R57, R57 ;  /* 0x0000003939399220 */ /* 0x004fca0000400000 */
[----:B------:R-:W-:Y:S01]  /*2a70*/  @!P6 FMUL R56, R56, 0.5 ;  /* 0x3f0000003838e820 */ /* 0x000fe20000400000 */
[----:B------:R2:W5:Y:S01]  /*2a80*/  MUFU.EX2 R49, R68 ;  /* 0x0000004400317308 */ /* 0x0005620000000800 */
[----:B---3--:R-:W-:Y:S01]  /*2a90*/  @!P4 FMUL R52, R52, R52 ;  /* 0x000000343434c220 */ /* 0x008fe20000400000 */
[----:B------:R-:W-:-:S06]  /*2aa0*/  FSETP.GEU.AND P4, PT, R64, -126, PT ;  /* 0xc2fc00004000780b */ /* 0x000fcc0003f8e000 */
[----:B------:R-:W3:Y:S01]  /*2ab0*/  MUFU.EX2 R48, R48 ;  /* 0x0000003000307308 */ /* 0x000ee20000000800 */
[----:B--2---:R-:W-:Y:S01]  /*2ac0*/  FFMA R68, R81, UR6, -R15 ;  /* 0x0000000651447c23 */ /* 0x004fe2000800080f */
[----:B-1----:R-:W-:Y:S01]  /*2ad0*/  @!P3 FMUL R45, R45, R45 ;  /* 0x0000002d2d2db220 */ /* 0x002fe20000400000 */
[----:B------:R-:W-:-:S03]  /*2ae0*/  FSETP.GEU.AND P3, PT, R53, -126, PT ;  /* 0xc2fc00003500780b */ /* 0x000fc60003f6e000 */
[----:B------:R-:W-:Y:S01]  /*2af0*/  FSETP.GEU.AND P1, PT, R68, -126, PT ;  /* 0xc2fc00004400780b */ /* 0x000fe20003f2e000 */
[----:B------:R-:W-:Y:S01]  /*2b00*/  @!P4 FMUL R64, R64, 0.5 ;  /* 0x3f0000004040c820 */ /* 0x000fe20000400000 */
[----:B------:R-:W1:Y:S01]  /*2b10*/  MUFU.EX2 R56, R56 ;  /* 0x0000003800387308 */ /* 0x000e620000000800 */
[----:B-----5:R-:W-:Y:S01]  /*2b20*/  @!P5 FMUL R49, R49, R49 ;  /* 0x000000313131d220 */ /* 0x020fe20000400000 */
[----:B------:R-:W-:Y:S02]  /*2b30*/  FSETP.GEU.AND P5, PT, R80, -126, PT ;  /* 0xc2fc00005000780b */ /* 0x000fe40003fae000 */
[----:B----4-:R-:W-:-:S04]  /*2b40*/  FMNMX R20, R20, R61, !PT ;  /* 0x0000003d14147209 */ /* 0x010fc80007800000 */
[----:B------:R-:W-:Y:S01]  /*2b50*/  @!P3 FMUL R53, R53, 0.5 ;  /* 0x3f0000003535b820 */ /* 0x000fe20000400000 */
[----:B---3--:R-:W-:Y:S01]  /*2b60*/  @!P2 FMUL R48, R48, R48 ;  /* 0x000000303030a220 */ /* 0x008fe20000400000 */
[----:B------:R-:W-:Y:S01]  /*2b70*/  FSETP.GEU.AND P2, PT, R60, -126, PT ;  /* 0xc2fc00003c00780b */ /* 0x000fe20003f4e000 */
[----:B------:R-:W-:Y:S01]  /*2b80*/  @!P1 FMUL R68, R68, 0.5 ;  /* 0x3f00000044449820 */ /* 0x000fe20000400000 */
[----:B------:R-:W2:Y:S03]  /*2b90*/  MUFU.EX2 R64, R64 ;  /* 0x0000004000407308 */ /* 0x000ea60000000800 */
[----:B------:R-:W-:Y:S01]  /*2ba0*/  @!P5 FMUL R80, R80, 0.5 ;  /* 0x3f0000005050d820 */ /* 0x000fe20000400000 */
[----:B-1----:R-:W-:Y:S01]  /*2bb0*/  @!P6 FMUL R56, R56, R56 ;  /* 0x000000383838e220 */ /* 0x002fe20000400000 */
[----:B------:R-:W-:-:S03]  /*2bc0*/  FSETP.NEU.AND P6, PT, R20, -INF , PT ;  /* 0xff8000001400780b */ /* 0x000fc60003fcd000 */
[----:B------:R-:W1:Y:S01]  /*2bd0*/  MUFU.EX2 R68, R68 ;  /* 0x0000004400447308 */ /* 0x000e620000000800 */
[----:B------:R-:W-:Y:S02]  /*2be0*/  FSEL R69, R20, RZ, P6 ;  /* 0x000000ff14457208 */ /* 0x000fe40003000000 */
[----:B------:R-:W-:Y:S01]  /*2bf0*/  @!P2 FMUL R60, R60, 0.5 ;  /* 0x3f0000003c3ca820 */ /* 0x000fe20000400000 */
[----:B------:R-:W-:Y:S02]  /*2c00*/  FSETP.GEU.AND P6, PT, R72, -126, PT ;  /* 0xc2fc00004800780b */ /* 0x000fe40003fce000 */
[----:B------:R-:W-:Y:S02]  /*2c10*/  FMUL R15, R69, UR6 ;  /* 0x00000006450f7c20 */ /* 0x000fe40008400000 */
[----:B------:R-:W3:Y:S01]  /*2c20*/  MUFU.EX2 R53, R53 ;  /* 0x0000003500357308 */ /* 0x000ee20000000800 */
[----:B--2---:R-:W-:Y:S01]  /*2c30*/  @!P4 FMUL R64, R64, R64 ;  /* 0x000000404040c220 */ /* 0x004fe20000400000 */
[--C-:B------:R-:W-:Y:S01]  /*2c40*/  FFMA R76, R89, UR6, -R15.reuse ;  /* 0x00000006594c7c23 */ /* 0x100fe2000800080f */
[--C-:B------:R-:W-:Y:S01]  /*2c50*/  FFMA R88, R88, UR6, -R15.reuse ;  /* 0x0000000658587c23 */ /* 0x100fe2000800080f */
[--C-:B------:R-:W-:Y:S01]  /*2c60*/  FFMA R30, R30, UR6, -R15.reuse ;  /* 0x000000061e1e7c23 */ /* 0x100fe2000800080f */
[--C-:B------:R-:W-:Y:S01]  /*2c70*/  FFMA R90, R43, UR6, -R15.reuse ;  /* 0x000000062b5a7c23 */ /* 0x100fe2000800080f */
[----:B------:R-:W-:-:S02]  /*2c80*/  FFMA R34, R34, UR6, -R15 ;  /* 0x0000000622227c23 */ /* 0x000fc4000800080f */
[----:B------:R2:W4:Y:S01]  /*2c90*/  MUFU.EX2 R61, R80 ;  /* 0x00000050003d7308 */ /* 0x0005220000000800 */
[----:B-1----:R-:W-:Y:S01]  /*2ca0*/  @!P1 FMUL R68, R68, R68 ;  /* 0x0000004444449220 */ /* 0x002fe20000400000 */
[----:B------:R-:W-:Y:S01]  /*2cb0*/  FSETP.GEU.AND P4, PT, R76, -126, PT ;  /* 0xc2fc00004c00780b */ /* 0x000fe20003f8e000 */
[----:B------:R-:W-:Y:S01]  /*2cc0*/  @!P6 FMUL R72, R72, 0.5 ;  /* 0x3f0000004848e820 */ /* 0x000fe20000400000 */
[--C-:B------:R-:W-:Y:S01]  /*2cd0*/  FFMA R38, R38, UR6, -R15.reuse ;  /* 0x0000000626267c23 */ /* 0x100fe2000800080f */
[--C-:B------:R-:W-:Y:S01]  /*2ce0*/  FFMA R84, R35, UR6, -R15.reuse ;  /* 0x0000000623547c23 */ /* 0x100fe2000800080f */
[--C-:B------:R-:W-:Y:S01]  /*2cf0*/  FFMA R42, R42, UR6, -R15.reuse ;  /* 0x000000062a2a7c23 */ /* 0x100fe2000800080f */
[--C-:B------:R-:W-:Y:S01]  /*2d00*/  FFMA R46, R46, UR6, -R15.reuse ;  /* 0x000000062e2e7c23 */ /* 0x100fe2000800080f */
[----:B------:R-:W1:Y:S01]  /*2d10*/  MUFU.EX2 R60, R60 ;  /* 0x0000003c003c7308 */ /* 0x000e620000000800 */
[--C-:B--2---:R-:W-:Y:S01]  /*2d20*/  FFMA R80, R31, UR6, -R15.reuse ;  /* 0x000000061f507c23 */ /* 0x104fe2000800080f */
[----:B---3--:R-:W-:Y:S01]  /*2d30*/  @!P3 FMUL R53, R53, R53 ;  /* 0x000000353535b220 */ /* 0x008fe20000400000 */
[----:B------:R-:W-:Y:S01]  /*2d40*/  FSETP.GEU.AND P3, PT, R88, -126, PT ;  /* 0xc2fc00005800780b */ /* 0x000fe20003f6e000 */
[--C-:B------:R-:W-:Y:S01]  /*2d50*/  FFMA R50, R50, UR6, -R15.reuse ;  /* 0x0000000632327c23 */ /* 0x100fe2000800080f */
[--C-:B------:R-:W-:Y:S01]  /*2d60*/  FFMA R92, R47, UR6, -R15.reuse ;  /* 0x000000062f5c7c23 */ /* 0x100fe2000800080f */
[----:B------:R-:W-:Y:S01]  /*2d70*/  FSETP.GEU.AND P1, PT, R80, -126, PT ;  /* 0xc2fc00005000780b */ /* 0x000fe20003f2e000 */
[----:B------:R-:W-:Y:S01]  /*2d80*/  @!P4 FMUL R76, R76, 0.5 ;  /* 0x3f0000004c4cc820 */ /* 0x000fe20000400000 */
[----:B------:R-:W2:Y:S01]  /*2d90*/  MUFU.EX2 R72, R72 ;  /* 0x0000004800487308 */ /* 0x000ea20000000800 */
[----:B----4-:R-:W-:Y:S01]  /*2da0*/  @!P5 FMUL R61, R61, R61 ;  /* 0x0000003d3d3dd220 */ /* 0x010fe20000400000 */
[----:B------:R-:W-:Y:S01]  /*2db0*/  FSETP.GEU.AND P5, PT, R30, -126, PT ;  /* 0xc2fc00001e00780b */ /* 0x000fe20003fae000 */
[--C-:B------:R-:W-:Y:S01]  /*2dc0*/  FFMA R94, R58, UR6, -R15.reuse ;  /* 0x000000063a5e7c23 */ /* 0x100fe2000800080f */
[--C-:B------:R-:W-:Y:S01]  /*2dd0*/  FFMA R69, R67, UR6, -R15.reuse ;  /* 0x0000000643457c23 */ /* 0x100fe2000800080f */
[--C-:B------:R-:W-:Y:S01]  /*2de0*/  FFMA R54, R54, UR6, -R15.reuse ;  /* 0x0000000636367c23 */ /* 0x100fe2000800080f */
[--C-:B------:R-:W-:Y:S01]  /*2df0*/  FFMA R73, R83, UR6, -R15.reuse ;  /* 0x0000000653497c23 */ /* 0x100fe2000800080f */
[--C-:B------:R-:W-:Y:S01]  /*2e00*/  FFMA R74, R74, UR6, -R15.reuse ;  /* 0x000000064a4a7c23 */ /* 0x100fe2000800080f */
[----:B------:R-:W-:Y:S01]  /*2e10*/  @!P3 FMUL R88, R88, 0.5 ;  /* 0x3f0000005858b820 */ /* 0x000fe20000400000 */
[----:B-1----:R-:W-:Y:S01]  /*2e20*/  @!P2 FMUL R60, R60, R60 ;  /* 0x0000003c3c3ca220 */ /* 0x002fe20000400000 */
[----:B------:R-:W-:Y:S01]  /*2e30*/  FSETP.GEU.AND P2, PT, R65, -126, PT ;  /* 0xc2fc00004100780b */ /* 0x000fe20003f4e000 */
[----:B------:R-:W-:Y:S01]  /*2e40*/  @!P1 FMUL R80, R80, 0.5 ;  /* 0x3f00000050509820 */ /* 0x000fe20000400000 */
[----:B------:R-:W1:Y:S01]  /*2e50*/  MUFU.EX2 R76, R76 ;  /* 0x0000004c004c7308 */ /* 0x000e620000000800 */
[--C-:B------:R-:W-:Y:S01]  /*2e60*/  FFMA R77, R79, UR6, -R15.reuse ;  /* 0x000000064f4d7c23 */ /* 0x100fe2000800080f */
[--C-:B------:R-:W-:Y:S01]  /*2e70*/  FFMA R96, R86, UR6, -R15.reuse ;  /* 0x0000000656607c23 */ /* 0x100fe2000800080f */
[----:B------:R-:W-:Y:S01]  /*2e80*/  @!P5 FMUL R30, R30, 0.5 ;  /* 0x3f0000001e1ed820 */ /* 0x000fe20000400000 */
[----:B------:R-:W-:Y:S01]  /*2e90*/  FFMA R79, R87, UR6, -R15 ;  /* 0x00000006574f7c23 */ /* 0x000fe2000800080f */
[----:B--2---:R-:W-:Y:S01]  /*2ea0*/  @!P6 FMUL R72, R72, R72 ;  /* 0x000000484848e220 */ /* 0x004fe20000400000 */
[----:B------:R-:W-:Y:S01]  /*2eb0*/  FSETP.GEU.AND P6, PT, R34, -126, PT ;  /* 0xc2fc00002200780b */ /* 0x000fe20003fce000 */
[----:B------:R-:W-:Y:S01]  /*2ec0*/  FADD R81, R36, R61 ;  /* 0x0000003d24517221 */ /* 0x000fe20000000000 */
[----:B------:R-:W2:Y:S01]  /*2ed0*/  MUFU.EX2 R80, R80 ;  /* 0x0000005000507308 */ /* 0x000ea20000000800 */
[----:B------:R-:W-:Y:S01]  /*2ee0*/  FADD R85, R29, R68 ;  /* 0x000000441d557221 */ /* 0x000fe20000000000 */
[----:B------:R-:W-:Y:S01]  /*2ef0*/  FADD R83, R22, R53 ;  /* 0x0000003516537221 */ /* 0x000fe20000000000 */
[----:B------:R-:W-:Y:S01]  /*2f00*/  @!P2 FMUL R65, R65, 0.5 ;  /* 0x3f0000004141a820 */ /* 0x000fe20000400000 */
[----:B------:R-:W-:-:S04]  /*2f10*/  F2FP.BF16.F32.PACK_AB R36, R29, R36 ;  /* 0x000000241d24723e */ /* 0x000fc800000010ff */
[----:B------:R3:W4:Y:S01]  /*2f20*/  MUFU.EX2 R31, R88 ;  /* 0x00000058001f7308 */ /* 0x0007220000000800 */
[----:B-1----:R-:W-:Y:S02]  /*2f30*/  @!P4 FMUL R76, R76, R76 ;  /* 0x0000004c4c4cc220 */ /* 0x002fe40000400000 */
[----:B------:R-:W-:-:S05]  /*2f40*/  @!P6 FMUL R34, R34, 0.5 ;  /* 0x3f0000002222e820 */ /* 0x000fca0000400000 */
[----:B------:R-:W1:Y:S01]  /*2f50*/  MUFU.EX2 R65, R65 ;  /* 0x0000004100417308 */ /* 0x000e620000000800 */
[----:B---3--:R-:W-:Y:S01]  /*2f60*/  FFMA R88, R39, UR6, -R15 ;  /* 0x0000000627587c23 */ /* 0x008fe2000800080f */
[----:B--2---:R-:W-:Y:S01]  /*2f70*/  @!P1 FMUL R80, R80, R80 ;  /* 0x0000005050509220 */ /* 0x004fe20000400000 */
[----:B------:R-:W-:-:S03]  /*2f80*/  FSETP.GEU.AND P1, PT, R90, -126, PT ;  /* 0xc2fc00005a00780b */ /* 0x000fc60003f2e000 */
[----:B------:R-:W-:Y:S02]  /*2f90*/  FSETP.GEU.AND P4, PT, R88, -126, PT ;  /* 0xc2fc00005800780b */ /* 0x000fe40003f8e000 */
[----:B------:R2:W3:Y:S01]  /*2fa0*/  MUFU.EX2 R35, R30 ;  /* 0x0000001e00237308 */ /* 0x0004e20000000800 */
[----:B----4-:R-:W-:Y:S01]  /*2fb0*/  @!P3 FMUL R31, R31, R31 ;  /* 0x0000001f1f1fb220 */ /* 0x010fe20000400000 */
[----:B------:R-:W-:-:S06]  /*2fc0*/  FSETP.GEU.AND P3, PT, R38, -126, PT ;  /* 0xc2fc00002600780b */ /* 0x000fcc0003f6e000 */
[----:B------:R-:W-:Y:S01]  /*2fd0*/  @!P1 FMUL R90, R90, 0.5 ;  /* 0x3f0000005a5a9820 */ /* 0x000fe20000400000 */
[----:B-1----:R-:W-:Y:S01]  /*2fe0*/  @!P2 FMUL R65, R65, R65 ;  /* 0x000000414141a220 */ /* 0x002fe20000400000 */
[----:B------:R-:W-:Y:S01]  /*2ff0*/  FSETP.GEU.AND P2, PT, R84, -126, PT ;  /* 0xc2fc00005400780b */ /* 0x000fe20003f4e000 */
[----:B------:R-:W-:Y:S01]  /*3000*/  @!P4 FMUL R88, R88, 0.5 ;  /* 0x3f0000005858c820 */ /* 0x000fe20000400000 */
[----:B------:R1:W4:Y:S01]  /*3010*/  MUFU.EX2 R39, R34 ;  /* 0x0000002200277308 */ /* 0x0003220000000800 */
[----:B--2---:R-:W-:Y:S02]  /*3020*/  FFMA R30, R51, UR6, -R15 ;  /* 0x00000006331e7c23 */ /* 0x004fe4000800080f */
[----:B------:R-:W-:Y:S01]  /*3030*/  @!P3 FMUL R38, R38, 0.5 ;  /* 0x3f0000002626b820 */ /* 0x000fe20000400000 */
[----:B---3--:R-:W-:Y:S01]  /*3040*/  @!P5 FMUL R35, R35, R35 ;  /* 0x000000232323d220 */ /* 0x008fe20000400000 */
[----:B------:R-:W-:-:S03]  /*3050*/  FSETP.GEU.AND P5, PT, R42, -126, PT ;  /* 0xc2fc00002a00780b */ /* 0x000fc60003fae000 */
[----:B------:R-:W2:Y:S01]  /*3060*/  MUFU.EX2 R90, R90 ;  /* 0x0000005a005a7308 */ /* 0x000ea20000000800 */
[----:B-1----:R-:W-:Y:S02]  /*3070*/  FFMA R34, R55, UR6, -R15 ;  /* 0x0000000637227c23 */ /* 0x002fe4000800080f */
[----:B------:R-:W-:-:S05]  /*3080*/  @!P2 FMUL R84, R84, 0.5 ;  /* 0x3f0000005454a820 */ /* 0x000fca0000400000 */
[----:B------:R1:W3:Y:S01]  /*3090*/  MUFU.EX2 R43, R38 ;  /* 0x00000026002b7308 */ /* 0x0002e20000000800 */
[----:B----4-:R-:W-:Y:S01]  /*30a0*/  @!P6 FMUL R39, R39, R39 ;  /* 0x000000272727e220 */ /* 0x010fe20000400000 */
[----:B------:R-:W-:Y:S01]  /*30b0*/  FSETP.GEU.AND P6, PT, R46, -126, PT ;  /* 0xc2fc00002e00780b */ /* 0x000fe20003fce000 */
[----:B------:R-:W-:-:S05]  /*30c0*/  @!P5 FMUL R42, R42, 0.5 ;  /* 0x3f0000002a2ad820 */ /* 0x000fca0000400000 */
[----:B------:R-:W4:Y:S01]  /*30d0*/  MUFU.EX2 R88, R88 ;  /* 0x0000005800587308 */ /* 0x000f220000000800 */
[----:B--2---:R-:W-:Y:S01]  /*30e0*/  @!P1 FMUL R90, R90, R90 ;  /* 0x0000005a5a5a9220 */ /* 0x004fe20000400000 */
[----:B------:R-:W-:Y:S01]  /*30f0*/  FSETP.GEU.AND P1, PT, R34, -126, PT ;  /* 0xc2fc00002200780b */ /* 0x000fe20003f2e000 */
[----:B-1----:R-:W-:-:S04]  /*3100*/  FFMA R38, R59, UR6, -R15 ;  /* 0x000000063b267c23 */ /* 0x002fc8000800080f */
[----:B------:R-:W-:Y:S01]  /*3110*/  @!P6 FMUL R46, R46, 0.5 ;  /* 0x3f0000002e2ee820 */ /* 0x000fe20000400000 */
[----:B------:R-:W1:Y:S01]  /*3120*/  MUFU.EX2 R84, R84 ;  /* 0x0000005400547308 */ /* 0x000e620000000800 */
[----:B---3--:R-:W-:Y:S01]  /*3130*/  @!P3 FMUL R43, R43, R43 ;  /* 0x0000002b2b2bb220 */ /* 0x008fe20000400000 */
[----:B------:R-:W-:-:S05]  /*3140*/  FSETP.GEU.AND P3, PT, R50, -126, PT ;  /* 0xc2fc00003200780b */ /* 0x000fca0003f6e000 */
[----:B------:R-:W-:Y:S01]  /*3150*/  @!P1 FMUL R34, R34, 0.5 ;  /* 0x3f00000022229820 */ /* 0x000fe20000400000 */
[----:B------:R2:W3:Y:S01]  /*3160*/  MUFU.EX2 R47, R42 ;  /* 0x0000002a002f7308 */ /* 0x0004e20000000800 */
[----:B----4-:R-:W-:Y:S01]  /*3170*/  @!P4 FMUL R88, R88, R88 ;  /* 0x000000585858c220 */ /* 0x010fe20000400000 */
[----:B------:R-:W-:-:S05]  /*3180*/  FSETP.GEU.AND P4, PT, R30, -126, PT ;  /* 0xc2fc00001e00780b */ /* 0x000fca0003f8e000 */
[----:B------:R-:W-:Y:S01]  /*3190*/  @!P3 FMUL R50, R50, 0.5 ;  /* 0x3f0000003232b820 */ /* 0x000fe20000400000 */
[----:B------:R4:W5:Y:S01]  /*31a0*/  MUFU.EX2 R51, R46 ;  /* 0x0000002e00337308 */ /* 0x0009620000000800 */
[----:B-1----:R-:W-:Y:S01]  /*31b0*/  @!P2 FMUL R84, R84, R84 ;  /* 0x000000545454a220 */ /* 0x002fe20000400000 */
[----:B------:R-:W-:Y:S01]  /*31c0*/  FSETP.GEU.AND P2, PT, R92, -126, PT ;  /* 0xc2fc00005c00780b */ /* 0x000fe20003f4e000 */
[----:B--2---:R-:W-:-:S03]  /*31d0*/  FFMA R42, R62, UR6, -R15 ;  /* 0x000000063e2a7c23 */ /* 0x004fc6000800080f */
[----:B------:R-:W-:Y:S01]  /*31e0*/  F2FP.BF16.F32.PACK_AB R29, R84, R39 ;  /* 0x00000027541d723e */ /* 0x000fe200000010ff */
[----:B------:R-:W-:Y:S01]  /*31f0*/  @!P4 FMUL R30, R30, 0.5 ;  /* 0x3f0000001e1ec820 */ /* 0x000fe20000400000 */
[----:B------:R1:W2:Y:S01]  /*3200*/  MUFU.EX2 R62, R34 ;  /* 0x00000022003e7308 */ /* 0x0002a20000000800 */
[----:B---3--:R-:W-:Y:S01]  /*3210*/  @!P5 FMUL R47, R47, R47 ;  /* 0x0000002f2f2fd220 */ /* 0x008fe20000400000 */
[----:B------:R-:W-:Y:S01]  /*3220*/  FSETP.GEU.AND P5, PT, R54, -126, PT ;  /* 0xc2fc00003600780b */ /* 0x000fe20003fae000 */
[----:B----4-:R-:W-:-:S04]  /*3230*/  FFMA R46, R66, UR6, -R15 ;  /* 0x00000006422e7c23 */ /* 0x010fc8000800080f */
[----:B------:R-:W-:Y:S01]  /*3240*/  @!P2 FMUL R92, R92, 0.5 ;  /* 0x3f0000005c5ca820 */ /* 0x000fe20000400000 */
[----:B------:R-:W3:Y:S01]  /*3250*/  MUFU.EX2 R55, R50 ;  /* 0x0000003200377308 */ /* 0x000ee20000000800 */
[----:B-----5:R-:W-:Y:S01]  /*3260*/  @!P6 FMUL R51, R51, R51 ;  /* 0x000000333333e220 */ /* 0x020fe20000400000 */
[----:B------:R-:W-:Y:S01]  /*3270*/  FSETP.GEU.AND P6, PT, R94, -126, PT ;  /* 0xc2fc00005e00780b */ /* 0x000fe20003fce000 */
[----:B-1----:R-:W-:-:S04]  /*3280*/  FFMA R34, R70, UR6, -R15 ;  /* 0x0000000646227c23 */ /* 0x002fc8000800080f */
[----:B------:R-:W-:Y:S01]  /*3290*/  @!P5 FMUL R54, R54, 0.5 ;  /* 0x3f0000003636d820 */ /* 0x000fe20000400000 */
[----:B------:R1:W4:Y:S01]  /*32a0*/  MUFU.EX2 R58, R30 ;  /* 0x0000001e003a7308 */ /* 0x0003220000000800 */
[----:B--2---:R-:W-:Y:S01]  /*32b0*/  @!P1 FMUL R62, R62, R62 ;  /* 0x0000003e3e3e9220 */ /* 0x004fe20000400000 */
[----:B------:R-:W-:-:S05]  /*32c0*/  FSETP.GEU.AND P1, PT, R69, -126, PT ;  /* 0xc2fc00004500780b */ /* 0x000fca0003f2e000 */
[----:B------:R-:W-:Y:S01]  /*32d0*/  @!P6 FMUL R94, R94, 0.5 ;  /* 0x3f0000005e5ee820 */ /* 0x000fe20000400000 */
[----:B------:R-:W2:Y:S01]  /*32e0*/  MUFU.EX2 R92, R92 ;  /* 0x0000005c005c7308 */ /* 0x000ea20000000800 */
[----:B-1----:R-:W-:Y:S01]  /*32f0*/  FFMA R30, R63, UR6, -R15 ;  /* 0x000000063f1e7c23 */ /* 0x002fe2000800080f */
[----:B---3--:R-:W-:Y:S01]  /*3300*/  @!P3 FMUL R55, R55, R55 ;  /* 0x000000373737b220 */ /* 0x008fe20000400000 */
[----:B------:R-:W-:-:S04]  /*3310*/  FSETP.GEU.AND P3, PT, R42, -126, PT ;  /* 0xc2fc00002a00780b */ /* 0x000fc80003f6e000 */
[----:B------:R-:W-:Y:S01]  /*3320*/  @!P1 FMUL R69, R69, 0.5 ;  /* 0x3f00000045459820 */ /* 0x000fe20000400000 */
[----:B------:R-:W1:Y:S01]  /*3330*/  MUFU.EX2 R59, R54 ;  /* 0x00000036003b7308 */ /* 0x000e620000000800 */
[----:B----4-:R-:W-:Y:S01]  /*3340*/  @!P4 FMUL R58, R58, R58 ;  /* 0x0000003a3a3ac220 */ /* 0x010fe20000400000 */
[----:B------:R-:W-:-:S06]  /*3350*/  FSETP.GEU.AND P4, PT, R30, -126, PT ;  /* 0xc2fc00001e00780b */ /* 0x000fcc0003f8e000 */
[----:B------:R-:W-:Y:S01]  /*3360*/  @!P3 FMUL R42, R42, 0.5 ;  /* 0x3f0000002a2ab820 */ /* 0x000fe20000400000 */
[----:B--2---:R-:W-:Y:S01]  /*3370*/  @!P2 FMUL R92, R92, R92 ;  /* 0x0000005c5c5ca220 */ /* 0x004fe20000400000 */
[----:B------:R-:W-:Y:S01]  /*3380*/  FSETP.GEU.AND P2, PT, R38, -126, PT ;  /* 0xc2fc00002600780b */ /* 0x000fe20003f4e000 */
[----:B------:R-:W2:Y:S04]  /*3390*/  MUFU.EX2 R69, R69 ;  /* 0x0000004500457308 */ /* 0x000ea80000000800 */
[----:B------:R-:W-:Y:S01]  /*33a0*/  @!P4 FMUL R30, R30, 0.5 ;  /* 0x3f0000001e1ec820 */ /* 0x000fe20000400000 */
[----:B-1----:R-:W-:Y:S01]  /*33b0*/  @!P5 FMUL R59, R59, R59 ;  /* 0x0000003b3b3bd220 */ /* 0x002fe20000400000 */
[----:B------:R-:W-:Y:S02]  /*33c0*/  FSETP.GEU.AND P5, PT, R46, -126, PT ;  /* 0xc2fc00002e00780b */ /* 0x000fe40003fae000 */
[----:B------:R-:W1:Y:S04]  /*33d0*/  MUFU.EX2 R94, R94 ;  /* 0x0000005e005e7308 */ /* 0x000e680000000800 */
[----:B------:R-:W-:-:S04]  /*33e0*/  @!P2 FMUL R38, R38, 0.5 ;  /* 0x3f0000002626a820 */ /* 0x000fc80000400000 */
[----:B------:R3:W4:Y:S01]  /*33f0*/  MUFU.EX2 R66, R42 ;  /* 0x0000002a00427308 */ /* 0x0007220000000800 */
[----:B--2---:R-:W-:Y:S01]  /*3400*/  @!P1 FMUL R69, R69, R69 ;  /* 0x0000004545459220 */ /* 0x004fe20000400000 */
[----:B------:R-:W-:Y:S01]  /*3410*/  FSETP.GEU.AND P1, PT, R73, -126, PT ;  /* 0xc2fc00004900780b */ /* 0x000fe20003f2e000 */
[----:B------:R-:W-:-:S05]  /*3420*/  @!P5 FMUL R46, R46, 0.5 ;  /* 0x3f0000002e2ed820 */ /* 0x000fca0000400000 */
[----:B------:R2:W5:Y:S01]  /*3430*/  MUFU.EX2 R67, R30 ;  /* 0x0000001e00437308 */ /* 0x0005620000000800 */
[----:B-1----:R-:W-:Y:S01]  /*3440*/  @!P6 FMUL R94, R94, R94 ;  /* 0x0000005e5e5ee220 */ /* 0x002fe20000400000 */
[----:B------:R-:W-:Y:S01]  /*3450*/  FSETP.GEU.AND P6, PT, R74, -126, PT ;  /* 0xc2fc00004a00780b */ /* 0x000fe20003fce000 */
[----:B---3--:R-:W-:-:S04]  /*3460*/  FFMA R42, R78, UR6, -R15 ;  /* 0x000000064e2a7c23 */ /* 0x008fc8000800080f */
[----:B------:R-:W-:Y:S01]  /*3470*/  @!P1 FMUL R73, R73, 0.5 ;  /* 0x3f00000049499820 */ /* 0x000fe20000400000 */
[----:B------:R1:W3:Y:S01]  /*3480*/  MUFU.EX2 R63, R38 ;  /* 0x00000026003f7308 */ /* 0x0002e20000000800 */
[----:B--2---:R-:W-:Y:S01]  /*3490*/  FFMA R30, R82, UR6, -R15 ;  /* 0x00000006521e7c23 */ /* 0x004fe2000800080f */
[----:B----4-:R-:W-:-:S05]  /*34a0*/  @!P3 FMUL R66, R66, R66 ;  /* 0x000000424242b220 */ /* 0x010fca0000400000 */
[----:B------:R-:W-:Y:S01]  /*34b0*/  @!P6 FMUL R74, R74, 0.5 ;  /* 0x3f0000004a4ae820 */ /* 0x000fe20000400000 */
[----:B------:R-:W2:Y:S01]  /*34c0*/  MUFU.EX2 R70, R46 ;  /* 0x0000002e00467308 */ /* 0x000ea20000000800 */
[--C-:B-1----:R-:W-:Y:S01]  /*34d0*/  FFMA R38, R75, UR6, -R15.reuse ;  /* 0x000000064b267c23 */ /* 0x102fe2000800080f */
[----:B-----5:R-:W-:Y:S01]  /*34e0*/  @!P4 FMUL R67, R67, R67 ;  /* 0x000000434343c220 */ /* 0x020fe20000400000 */
[----:B------:R-:W-:Y:S01]  /*34f0*/  FSETP.GEU.AND P4, PT, R30, -126, PT ;  /* 0xc2fc00001e00780b */ /* 0x000fe20003f8e000 */
[----:B------:R-:W-:Y:S01]  /*3500*/  FFMA R75, R71, UR6, -R15 ;  /* 0x00000006474b7c23 */ /* 0x000fe2000800080f */
[----:B------:R-:W-:Y:S01]  /*3510*/  FADD R15, R24, R37 ;  /* 0x00000025180f7221 */ /* 0x000fe20000000000 */
[----:B------:R-:W-:Y:S02]  /*3520*/  FSETP.GEU.AND P3, PT, R38, -126, PT ;  /* 0xc2fc00002600780b */ /* 0x000fe40003f6e000 */
[----:B------:R-:W1:Y:S01]  /*3530*/  MUFU.EX2 R73, R73 ;  /* 0x0000004900497308 */ /* 0x000e620000000800 */
[----:B---3--:R-:W-:Y:S01]  /*3540*/  @!P2 FMUL R63, R63, R63 ;  /* 0x0000003f3f3fa220 */ /* 0x008fe20000400000 */
[----:B------:R-:W-:-:S02]  /*3550*/  FSETP.GEU.AND P2, PT, R34, -126, PT ;  /* 0xc2fc00002200780b */ /* 0x000fc40003f4e000 */
[----:B------:R-:W-:-:S04]  /*3560*/  F2FP.BF16.F32.PACK_AB R24, R13, R24 ;  /* 0x000000180d18723e */ /* 0x000fc800000010ff */
[----:B------:R-:W-:Y:S01]  /*3570*/  @!P4 FMUL R30, R30, 0.5 ;  /* 0x3f0000001e1ec820 */ /* 0x000fe20000400000 */
[----:B------:R-:W3:Y:S01]  /*3580*/  MUFU.EX2 R74, R74 ;  /* 0x0000004a004a7308 */ /* 0x000ee20000000800 */
[----:B--2---:R-:W-:Y:S01]  /*3590*/  @!P5 FMUL R70, R70, R70 ;  /* 0x000000464646d220 */ /* 0x004fe20000400000 */
[----:B------:R-:W-:Y:S01]  /*35a0*/  @!P3 FMUL R38, R38, 0.5 ;  /* 0x3f0000002626b820 */ /* 0x000fe20000400000 */
[----:B------:R-:W-:Y:S02]  /*35b0*/  FSETP.GEU.AND P5, PT, R75, -126, PT ;  /* 0xc2fc00004b00780b */ /* 0x000fe40003fae000 */
[----:B------:R-:W-:Y:S01]  /*35c0*/  FADD R54, R39, R70 ;  /* 0x0000004627367221 */ /* 0x000fe20000000000 */
[----:B------:R-:W-:Y:S01]  /*35d0*/  @!P2 FMUL R34, R34, 0.5 ;  /* 0x3f0000002222a820 */ /* 0x000fe20000400000 */
[----:B------:R-:W-:Y:S01]  /*35e0*/  F2FP.BF16.F32.PACK_AB R39, R62, R59 ;  /* 0x0000003b3e27723e */ /* 0x000fe200000010ff */
[----:B------:R2:W4:Y:S01]  /*35f0*/  MUFU.EX2 R71, R38 ;  /* 0x0000002600477308 */ /* 0x0005220000000800 */
[----:B-1----:R-:W-:Y:S01]  /*3600*/  @!P1 FMUL R73, R73, R73 ;  /* 0x0000004949499220 */ /* 0x002fe20000400000 */
[----:B------:R-:W-:-:S03]  /*3610*/  FSETP.GEU.AND P1, PT, R79, -126, PT ;  /* 0xc2fc00004f00780b */ /* 0x000fc60003f2e000 */
[----:B------:R-:W-:-:S03]  /*3620*/  FADD R98, R58, R73 ;  /* 0x000000493a627221 */ /* 0x000fc60000000000 */
[----:B------:R1:W5:Y:S01]  /*3630*/  MUFU.EX2 R78, R30 ;  /* 0x0000001e004e7308 */ /* 0x0003620000000800 */
[----:B---3--:R-:W-:Y:S01]  /*3640*/  @!P6 FMUL R74, R74, R74 ;  /* 0x0000004a4a4ae220 */ /* 0x008fe20000400000 */
[----:B------:R-:W-:Y:S01]  /*3650*/  FSETP.GEU.AND P6, PT, R42, -126, PT ;  /* 0xc2fc00002a00780b */ /* 0x000fe20003fce000 */
[----:B------:R-:W-:Y:S01]  /*3660*/  @!P5 FMUL R75, R75, 0.5 ;  /* 0x3f0000004b4bd820 */ /* 0x000fe20000400000 */
[----:B--2---:R-:W-:Y:S01]  /*3670*/  FADD R38, R26, R41 ;  /* 0x000000291a267221 */ /* 0x004fe20000000000 */
[----:B------:R-:W-:Y:S01]  /*3680*/  FADD R89, R47, R74 ;  /* 0x0000004a2f597221 */ /* 0x000fe20000000000 */
[----:B------:R-:W-:Y:S01]  /*3690*/  F2FP.BF16.F32.PACK_AB R26, R17, R26 ;  /* 0x0000001a111a723e */ /* 0x000fe200000010ff */
[----:B------:R-:W-:Y:S01]  /*36a0*/  @!P1 FMUL R79, R79, 0.5 ;  /* 0x3f0000004f4f9820 */ /* 0x000fe20000400000 */
[----:B------:R2:W3:Y:S01]  /*36b0*/  MUFU.EX2 R82, R34 ;  /* 0x0000002200527308 */ /* 0x0004e20000000800 */
[----:B----4-:R-:W-:Y:S01]  /*36c0*/  @!P3 FMUL R71, R71, R71 ;  /* 0x000000474747b220 */ /* 0x010fe20000400000 */
[----:B------:R-:W-:Y:S01]  /*36d0*/  FSETP.GEU.AND P3, PT, R77, -126, PT ;  /* 0xc2fc00004d00780b */ /* 0x000fe20003f6e000 */
[----:B-1----:R-:W-:Y:S01]  /*36e0*/  FADD R30, R28, R45 ;  /* 0x0000002d1c1e7221 */ /* 0x002fe20000000000 */
[----:B------:R-:W-:Y:S01]  /*36f0*/  FADD R50, R38, R83 ;  /* 0x0000005326327221 */ /* 0x000fe20000000000 */
[----:B------:R-:W-:Y:S01]  /*3700*/  FADD R38, R14, R49 ;  /* 0x000000310e267221 */ /* 0x000fe20000000000 */
[----:B------:R-:W-:Y:S01]  /*3710*/  FADD R83, R33, R72 ;  /* 0x0000004821537221 */ /* 0x000fe20000000000 */
[----:B------:R-:W-:Y:S01]  /*3720*/  @!P6 FMUL R42, R42, 0.5 ;  /* 0x3f0000002a2ae820 */ /* 0x000fe20000400000 */
[----:B------:R-:W1:Y:S01]  /*3730*/  MUFU.EX2 R75, R75 ;  /* 0x0000004b004b7308 */ /* 0x000e620000000800 */
[----:B-----5:R-:W-:Y:S01]  /*3740*/  @!P4 FMUL R78, R78, R78 ;  /* 0x0000004e4e4ec220 */ /* 0x020fe20000400000 */
[----:B------:R-:W-:Y:S01]  /*3750*/  FSETP.GEU.AND P4, PT, R96, -126, PT ;  /* 0xc2fc00006000780b */ /* 0x000fe20003f8e000 */
[----:B--2---:R-:W-:Y:S01]  /*3760*/  FADD R34, R32, R57 ;  /* 0x0000003920227221 */ /* 0x004fe20000000000 */
[----:B------:R-:W-:Y:S01]  /*3770*/  FADD R30, R30, R81 ;  /* 0x000000511e1e7221 */ /* 0x000fe20000000000 */
[----:B------:R-:W-:Y:S01]  /*3780*/  FADD R81, R25, R60 ;  /* 0x0000003c19517221 */ /* 0x000fe20000000000 */
[----:B------:R-:W-:Y:S01]  /*3790*/  FADD R83, R38, R83 ;  /* 0x0000005326537221 */ /* 0x000fe20000000000 */
[----:B------:R-:W-:Y:S01]  /*37a0*/  @!P3 FMUL R77, R77, 0.5 ;  /* 0x3f0000004d4db820 */ /* 0x000fe20000400000 */
[----:B------:R2:W4:Y:S01]  /*37b0*/  MUFU.EX2 R86, R42 ;  /* 0x0000002a00567308 */ /* 0x0005220000000800 */
[----:B------:R-:W-:Y:S01]  /*37c0*/  FADD R15, R15, R34 ;  /* 0x000000220f0f7221 */ /* 0x000fe20000000000 */
[----:B------:R-:W-:Y:S01]  /*37d0*/  FADD R34, R13, R44 ;  /* 0x0000002c0d227221 */ /* 0x000fe20000000000 */
[----:B------:R-:W-:Y:S01]  /*37e0*/  FADD R38, R31, R94 ;  /* 0x0000005e1f267221 */ /* 0x000fe20000000000 */
[----:B------:R-:W-:Y:S01]  /*37f0*/  FADD R93, R55, R78 ;  /* 0x0000004e375d7221 */ /* 0x000fe20000000000 */
[----:B------:R-:W-:Y:S01]  /*3800*/  FADD R91, R90, R71 ;  /* 0x000000475a5b7221 */ /* 0x000fe20000000000 */
[----:B------:R-:W-:Y:S01]  /*3810*/  FADD R46, R34, R81 ;  /* 0x00000051222e7221 */ /* 0x000fe20000000000 */
[----:B------:R-:W-:Y:S01]  /*3820*/  @!P4 FMUL R96, R96, 0.5 ;  /* 0x3f0000006060c820 */ /* 0x000fe20000400000 */
[----:B------:R-:W5:Y:S01]  /*3830*/  MUFU.EX2 R77, R77 ;  /* 0x0000004d004d7308 */ /* 0x000f620000000800 */
[----:B--2---:R-:W-:Y:S01]  /*3840*/  FADD R42, R19, R52 ;  /* 0x00000034132a7221 */ /* 0x004fe20000000000 */
[----:B------:R-:W-:Y:S01]  /*3850*/  FADD R34, R17, R48 ;  /* 0x0000003011227221 */ /* 0x000fe20000000000 */
[----:B------:R-:W-:Y:S01]  /*3860*/  FADD R81, R27, R64 ;  /* 0x000000401b517221 */ /* 0x000fe20000000000 */
[----:B---3--:R-:W-:Y:S01]  /*3870*/  @!P2 FMUL R82, R82, R82 ;  /* 0x000000525252a220 */ /* 0x008fe20000400000 */
[----:B------:R-:W-:Y:S01]  /*3880*/  FADD R87, R42, R85 ;  /* 0x000000552a577221 */ /* 0x000fe20000000000 */
[----:B------:R-:W-:Y:S01]  /*3890*/  FADD R42, R23, R56 ;  /* 0x00000038172a7221 */ /* 0x000fe20000000000 */
[----:B------:R-:W-:Y:S01]  /*38a0*/  FADD R85, R40, R65 ;  /* 0x0000004128557221 */ /* 0x000fe20000000000 */
[----:B------:R-:W2:Y:S01]  /*38b0*/  MUFU.EX2 R96, R96 ;  /* 0x0000006000607308 */ /* 0x000ea20000000800 */
[----:B------:R-:W-:Y:S01]  /*38c0*/  FADD R34, R34, R81 ;  /* 0x0000005122227221 */ /* 0x000fe20000000000 */
[----:B------:R-:W-:Y:S01]  /*38d0*/  FADD R81, R84, R69 ;  /* 0x0000004554517221 */ /* 0x000fe20000000000 */
[----:B------:R-:W-:Y:S01]  /*38e0*/  FADD R85, R42, R85 ;  /* 0x000000552a557221 */ /* 0x000fe20000000000 */
[----:B------:R-:W-:Y:S01]  /*38f0*/  FADD R42, R76, R63 ;  /* 0x0000003f4c2a7221 */ /* 0x000fe20000000000 */
[----:B-1----:R-:W-:Y:S01]  /*3900*/  @!P5 FMUL R75, R75, R75 ;  /* 0x0000004b4b4bd220 */ /* 0x002fe20000400000 */
[----:B----4-:R-:W-:Y:S01]  /*3910*/  @!P6 FMUL R86, R86, R86 ;  /* 0x000000565656e220 */ /* 0x010fe20000400000 */
[----:B------:R-:W-:Y:S01]  /*3920*/  FADD R95, R38, R89 ;  /* 0x00000059265f7221 */ /* 0x000fe20000000000 */
[----:B------:R-:W1:Y:S01]  /*3930*/  MUFU.EX2 R79, R79 ;  /* 0x0000004f004f7308 */ /* 0x000e620000000800 */
[----:B-----5:R-:W-:Y:S01]  /*3940*/  @!P3 FMUL R77, R77, R77 ;  /* 0x0000004d4d4db220 */ /* 0x020fe20000400000 */
[----:B------:R-:W-:Y:S01]  /*3950*/  FADD R100, R54, R93 ;  /* 0x0000005d36647221 */ /* 0x000fe20000000000 */
[----:B------:R-:W-:Y:S01]  /*3960*/  FADD R97, R42, R91 ;  /* 0x0000005b2a617221 */ /* 0x000fe20000000000 */
[----:B------:R-:W-:Y:S01]  /*3970*/  FADD R102, R81, R98 ;  /* 0x0000006251667221 */ /* 0x000fe20000000000 */
[----:B------:R-:W-:Y:S01]  /*3980*/  FADD R38, R35, R66 ;  /* 0x0000004223267221 */ /* 0x000fe20000000000 */
[----:B------:R-:W-:Y:S01]  /*3990*/  FADD R89, R51, R86 ;  /* 0x0000005633597221 */ /* 0x000fe20000000000 */
[----:B------:R-:W-:Y:S01]  /*39a0*/  FADD R54, R43, R82 ;  /* 0x000000522b367221 */ /* 0x000fe20000000000 */
[----:B------:R-:W-:Y:S01]  /*39b0*/  FADD R42, R80, R67 ;  /* 0x00000043502a7221 */ /* 0x000fe20000000000 */
[----:B--2---:R-:W-:Y:S01]  /*39c0*/  @!P4 FMUL R96, R96, R96 ;  /* 0x000000606060c220 */ /* 0x004fe20000400000 */
[----:B------:R-:W-:Y:S01]  /*39d0*/  FADD R91, R92, R77 ;  /* 0x0000004d5c5b7221 */ /* 0x000fe20000000000 */
[----:B------:R-:W-:Y:S01]  /*39e0*/  FADD R81, R88, R75 ;  /* 0x0000004b58517221 */ /* 0x000fe20000000000 */
[----:B------:R-:W-:Y:S01]  /*39f0*/  FADD R38, R38, R89 ;  /* 0x0000005926267221 */ /* 0x000fe20000000000 */
[----:B------:R-:W-:Y:S01]  /*3a00*/  FADD R93, R59, R96 ;  /* 0x000000603b5d7221 */ /* 0x000fe20000000000 */
[----:B------:R-:W-:Y:S01]  /*3a10*/  FADD R42, R42, R91 ;  /* 0x0000005b2a2a7221 */ /* 0x000fe20000000000 */
[----:B------:R-:W-:Y:S01]  /*3a20*/  FADD R95, R95, R100 ;  /* 0x000000645f5f7221 */ /* 0x000fe20000000000 */
[----:B------:R-:W-:Y:S01]  /*3a30*/  FADD R97, R97, R102 ;  /* 0x0000006661617221 */ /* 0x000fe20000000000 */
[----:B-1----:R-:W-:Y:S01]  /*3a40*/  @!P1 FMUL R79, R79, R79 ;  /* 0x0000004f4f4f9220 */ /* 0x002fe20000400000 */
[----:B------:R-:W-:Y:S01]  /*3a50*/  FADD R93, R54, R93 ;  /* 0x0000005d365d7221 */ /* 0x000fe20000000000 */
        /* <DEDUP_REMOVED lines=11> */
[----:B------:R-:W-:Y:S01]  /*3b10*/  F2FP.BF16.F32.PACK_AB R32, R25, R32 ;  /* 0x000000201920723e */ /* 0x000fe200000010ff */
[----:B------:R-:W-:Y:S01]  /*3b20*/  IMAD.MOV.U32 R17, RZ, RZ, 0x2 ;  /* 0x00000002ff117424 */ /* 0x000fe200078e00ff */
[----:B------:R-:W-:Y:S01]  /*3b30*/  F2FP.BF16.F32.PACK_AB R34, R27, R22 ;  /* 0x000000161b22723e */ /* 0x000fe200000010ff */
[----:B------:R-:W-:Y:S01]  /*3b40*/  FADD R97, R97, R42 ;  /* 0x0000002a61617221 */ /* 0x000fe20000000000 */
[----:B------:R-:W-:Y:S01]  /*3b50*/  FADD R15, R15, R46 ;  /* 0x0000002e0f0f7221 */ /* 0x000fe20000000000 */
[----:B------:R-:W-:-:S02]  /*3b60*/  F2FP.BF16.F32.PACK_AB R25, R76, R31 ;  /* 0x0000001f4c19723e */ /* 0x000fc400000010ff */
[----:B------:R-:W-:Y:S01]  /*3b70*/  FADD R13, R38, R97 ;  /* 0x00000061260d7221 */ /* 0x000fe20000000000 */
[----:B------:R-:W-:Y:S02]  /*3b80*/  F2FP.BF16.F32.PACK_AB R38, R40, R33 ;  /* 0x000000212826723e */ /* 0x000fe400000010ff */
[----:B------:R-:W-:Y:S02]  /*3b90*/  F2FP.BF16.F32.PACK_AB R40, R44, R37 ;  /* 0x000000252c28723e */ /* 0x000fe400000010ff */
[----:B------:R-:W-:Y:S02]  /*3ba0*/  F2FP.BF16.F32.PACK_AB R27, R80, R35 ;  /* 0x00000023501b723e */ /* 0x000fe400000010ff */
[----:B------:R-:W-:Y:S02]  /*3bb0*/  F2FP.BF16.F32.PACK_AB R28, R19, R28 ;  /* 0x0000001c131c723e */ /* 0x000fe400000010ff */
[----:B------:R-:W-:Y:S02]  /*3bc0*/  F2FP.BF16.F32.PACK_AB R42, R48, R41 ;  /* 0x00000029302a723e */ /* 0x000fe400000010ff */
[----:B------:R-:W-:-:S02]  /*3bd0*/  F2FP.BF16.F32.PACK_AB R44, R52, R45 ;  /* 0x0000002d342c723e */ /* 0x000fc400000010ff */
        /* <DEDUP_REMOVED lines=18> */
[----:B------:R-:W-:-:S07]  /*3d00*/  SHF.L.U32 R19, RZ, 0x1f, RZ ;  /* 0x0000001fff137819 */ /* 0x000fce00000006ff */
.L_x_23:
[----:B-1----:R1:W2:Y:S02]  /*3d10*/  SYNCS.PHASECHK.TRANS64.TRYWAIT P1, [R2+URZ+0x9008], R19 ;  /* 0x00900813020075a7 */ /* 0x0022a4000802017f */
[----:B--2---:R-:W-:Y:S05]  /*3d20*/  @!P1 NANOSLEEP.SYNCS 0x989680 ;  /* 0x009896800000995d */ /* 0x004fea0003900000 */
[----:B------:R-:W2:Y:S02]  /*3d30*/  @!P1 SYNCS.PHASECHK.TRANS64 P1, [R2+URZ+0x9008], R19 ;  /* 0x00900813020095a7 */ /* 0x000ea4000802007f */
[----:B--2---:R-:W-:Y:S05]  /*3d40*/  @!P1 BRA `(.L_x_23) ;  /* 0xfffffffc00f09947 */ /* 0x004fea000383ffff */
[----:B------:R-:W-:Y:S01]  /*3d50*/  UIADD3 UR6, UR14, 0x200, URZ ;  /* 0x000002000e067890 */ /* 0x000fe2000fffe03f */
[----:B------:R-:W-:Y:S01]  /*3d60*/  WARPGROUP.ARRIVE ;  /* 0x00000000000079c5 */ /* 0x000fe20000000000 */
[----:B------:R-:W-:Y:S01]  /*3d70*/  UMOV UR7, 0x80000020 ;  /* 0x8000002000077882 */ /* 0x000fe20000000000 */
[C---:B------:R-:W-:Y:S01]  /*3d80*/  ISETP.GE.AND P1, PT, R21.reuse, 0x3, PT ;  /* 0x000000031500780c */ /* 0x040fe20003f26270 */
[----:B------:R-:W-:Y:S01]  /*3d90*/  VIADD R12, R12, 0x80 ;  /* 0x000000800c0c7836 */ /* 0x000fe20000000000 */
[----:B------:R-:W-:Y:S01]  /*3da0*/  IADD3 R14, R2, 0x9020, RZ ;  /* 0x00009020020e7810 */ /* 0x000fe20007ffe0ff */
[----:B------:R-:W-:-:S03]  /*3db0*/  VIADD R21, R21, 0xffffffff ;  /* 0xffffffff15157836 */ /* 0x000fc60000000000 */
[----:B------:R-:W-:Y:S01]  /*3dc0*/  HGMMA.64x32x16.F32.BF16 R88, R24, gdesc[UR4].tnspB, RZ, !UPT, gsb0 ;  /* 0x4060000418587df0 */ /* 0x000fe2000c0018ff */
[----:B------:R-:W-:Y:S01]  /*3dd0*/  UIADD3 UR6, UR14, 0x240, URZ ;  /* 0x000002400e067890 */ /* 0x000fe2000fffe03f */
[----:B-1----:R-:W-:Y:S01]  /*3de0*/  PRMT R19, RZ, 0x654, R14 ;  /* 0x00000654ff137816 */ /* 0x002fe2000000000e */
[----:B------:R-:W-:Y:S01]  /*3df0*/  UMOV UR7, 0x80000020 ;  /* 0x8000002000077882 */ /* 0x000fe20000000000 */
[----:B------:R-:W-:Y:S02]  /*3e00*/  WARPGROUP.DEPBAR.LE gsb0, 0x0 ;  /* 0x00008000000079c5 */ /* 0x000fe40000010000 */
[----:B------:R-:W-:-:S06]  /*3e10*/  WARPGROUP.ARRIVE ;  /* 0x00000000000079c5 */ /* 0x000fcc0000000000 */
[----:B------:R-:W-:Y:S01]  /*3e20*/  HGMMA.64x32x16.F32.BF16 R88, R28, gdesc[UR4].tnspB, R88, gsb0 ;  /* 0x406000041c587df0 */ /* 0x000fe20008001858 */
[----:B------:R-:W-:Y:S01]  /*3e30*/  UIADD3 UR6, UR14, 0x280, URZ ;  /* 0x000002800e067890 */ /* 0x000fe2000fffe03f */
        /* <DEDUP_REMOVED lines=28> */
[----:B------:R-:W-:Y:S03]  /*4000*/  HGMMA.64x32x16.F32.BF16 R88, R52, gdesc[UR4].tnspB, R88, gsb0 ;  /* 0x4060000434587df0 */ /* 0x000fe60008001858 */
[----:B------:R-:W-:Y:S02]  /*4010*/  WARPGROUP.DEPBAR.LE gsb0, 0x0 ;  /* 0x00008000000079c5 */ /* 0x000fe40000010000 */
[----:B------:R1:W-:Y:S01]  /*4020*/  SYNCS.ARRIVE.TRANS64.RED.A1T0 RZ, [R19+URZ], RZ ;  /* 0x000000ff13ff79a7 */ /* 0x0003e2000810043f */
[----:B------:R-:W-:Y:S05]  /*4030*/  @!P1 BRA `(.L_x_24) ;  /* 0x0000002c001c9947 */ /* 0x000fea0003800000 */
[----:B------:R-:W-:Y:S01]  /*4040*/  IMAD.MOV.U32 R105, RZ, RZ, R18 ;  /* 0x000000ffff697224 */ /* 0x000fe200078e0012 */
[----:B-1----:R-:W-:Y:S01]  /*4050*/  MOV R19, R21 ;  /* 0x0000001500137202 */ /* 0x002fe20000000f00 */
[----:B------:R-:W-:Y:S01]  /*4060*/  IMAD.MOV.U32 R23, RZ, RZ, R20 ;  /* 0x000000ffff177224 */ /* 0x000fe200078e0014 */
[----:B------:R-:W-:Y:S01]  /*4070*/  ULDC.64 UR22, c[0x0][0x198] ;  /* 0x0000660000167ab9 */ /* 0x000fe20000000a00 */
[----:B------:R-:W-:Y:S02]  /*4080*/  IMAD.MOV.U32 R17, RZ, RZ, 0x2 ;  /* 0x00000002ff117424 */ /* 0x000fe400078e00ff */
[----:B------:R-:W-:Y:S02]  /*4090*/  IMAD.MOV.U32 R7, RZ, RZ, 0x1 ;  /* 0x00000001ff077424 */ /* 0x000fe400078e00ff */
[----:B------:R-:W-:-:S07]  /*40a0*/  IMAD.MOV.U32 R4, RZ, RZ, RZ ;  /* 0x000000ffff047224 */ /* 0x000fce00078e00ff */
.L_x_36:
[C---:B------:R-:W-:Y:S01]  /*40b0*/  ISETP.GT.AND P1, PT, R19.reuse, 0x2, PT ;  /* 0x000000021300780c */ /* 0x040fe20003f24270 */
[----:B------:R-:W-:Y:S01]  /*40c0*/  VIADD R19, R19, 0xffffffff ;  /* 0xffffffff13137836 */ /* 0x000fe20000000000 */
[----:B------:R-:W-:Y:S02]  /*40d0*/  LEA R21, R17, R2, 0x3 ;  /* 0x0000000211157211 */ /* 0x000fe400078e18ff */
[----:B-1----:R-:W-:-:S09]  /*40e0*/  SHF.L.U32 R18, R4, 0x1f, RZ ;  /* 0x0000001f04127819 */ /* 0x002fd200000006ff */
.L_x_25:
[----:B-1----:R1:W2:Y:S02]  /*40f0*/  SYNCS.PHASECHK.TRANS64.TRYWAIT P2, [R21+URZ+0x9000], R18 ;  /* 0x00900012150075a7 */ /* 0x0022a4000804017f */
[----:B--2---:R-:W-:Y:S05]  /*4100*/  @!P2 NANOSLEEP.SYNCS 0x989680 ;  /* 0x009896800000a95d */ /* 0x004fea0003900000 */
[----:B------:R-:W2:Y:S02]  /*4110*/  @!P2 SYNCS.PHASECHK.TRANS64 P2, [R21+URZ+0x9000], R18 ;  /* 0x009000121500a5a7 */ /* 0x000ea4000804007f */
[----:B--2---:R-:W-:Y:S05]  /*4120*/  @!P2 BRA `(.L_x_25) ;  /* 0xfffffffc00f0a947 */ /* 0x004fea000383ffff */
[----:B------:R-:W-:Y:S05]  /*4130*/  WARPSYNC.ALL ;  /* 0x0000000000007948 */ /* 0x000fea0003800000 */
[----:B------:R-:W-:Y:S01]  /*4140*/  R2UR UR6, R17 ;  /* 0x00000000110672ca */ /* 0x000fe200000e0000 */
[----:B------:R-:W-:Y:S01]  /*4150*/  WARPGROUP.ARRIVE ;  /* 0x00000000000079c5 */ /* 0x000fe20000000000 */
[----:B------:R-:W-:Y:S01]  /*4160*/  UMOV UR7, 0x80000020 ;  /* 0x8000002000077882 */ /* 0x000fe20000000000 */
[----:B------:R-:W-:Y:S01]  /*4170*/  UMOV UR19, 0x80000020 ;  /* 0x8000002000137882 */ /* 0x000fe20000000000 */
[----:B------:R-:W-:-:S09]  /*4180*/  ISETP.NE.AND P2, PT, R10, RZ, PT ;  /* 0x000000ff0a00720c */ /* 0x000fd20003f45270 */
[----:B------:R-:W-:-:S04]  /*4190*/  ULEA UR6, UR6, UR20, 0x9 ;  /* 0x0000001406067291 */ /* 0x000fc8000f8e483f */
[----:B------:R-:W-:-:S05]  /*41a0*/  UIADD3 UR18, UR6, 0x2, URZ ;  /* 0x0000000206127890 */ /* 0x000fca000fffe03f */
[----:B------:R-:W-:Y:S03]  /*41b0*/  HGMMA.64x128x16.F32.BF16 R24, gdesc[UR4], RZ, !UPT, gsb0 ;  /* 0x01e00000041879f0 */ /* 0x000fe6000c0018ff */
[----:B------:R-:W-:Y:S02]  /*41c0*/  WARPGROUP.DEPBAR.LE gsb0, 0x0 ;  /* 0x00008000000079c5 */ /* 0x000fe40000010000 */
[----:B------:R-:W-:-:S07]  /*41d0*/  WARPGROUP.ARRIVE ;  /* 0x00000000000079c5 */ /* 0x000fce0000000000 */
[----:B------:R-:W-:Y:S03]  /*41e0*/  HGMMA.64x128x16.F32.BF16 R24, gdesc[UR16], R24, gsb0 ;  /* 0x01e00000101879f0 */ /* 0x000fe60008001818 */
[----:B------:R-:W-:Y:S02]  /*41f0*/  WARPGROUP.DEPBAR.LE gsb0, 0x0 ;  /* 0x00008000000079c5 */ /* 0x000fe40000010000 */
[----:B------:R-:W-:Y:S05]  /*4200*/  @P2 BRA `(.L_x_26) ;  /* 0x00000000008c2947 */ /* 0x000fea0003800000 */
[----:B------:R-:W-:-:S13]  /*4210*/  ISETP.LT.OR P3, PT, R8, 0x1, !P0 ;  /* 0x000000010800780c */ /* 0x000fda0004761670 */
[----:B------:R-:W-:Y:S05]  /*4220*/  @P3 BRA `(.L_x_27) ;  /* 0x0000000000803947 */ /* 0x000fea0003800000 */
[----:B------:R-:W-:Y:S01]  /*4230*/  ISETP.NE.AND P4, PT, R0, RZ, PT ;  /* 0x000000ff0000720c */ /* 0x000fe20003f85270 */
[----:B-1----:R-:W-:Y:S01]  /*4240*/  IMAD R18, R5, 0x8, R2 ;  /* 0x0000000805127824 */ /* 0x002fe200078e0202 */
[----:B------:R-:W-:-:S11]  /*4250*/  SHF.L.U32 R21, R6, 0x1f, RZ ;  /* 0x0000001f06157819 */ /* 0x000fd600000006ff */
.L_x_28:
        /* <DEDUP_REMOVED lines=10> */
.L_x_29:
[----:B------:R-:W-:Y:S01]  /*4300*/  IMAD R20, R5, 0x2000, R2 ;  /* 0x0000200005147824 */ /* 0x000fe200078e0202 */
        /* <DEDUP_REMOVED lines=8> */
[----:B------:R-:W-:-:S03]  /*4390*/  UMOV UR34, URZ ;  /* 0x0000003f00227c82 */ /* 0x000fc60008000000 */
        /* <DEDUP_REMOVED lines=8> */
[----:B--2---:R-:W-:Y:S01]  /*4420*/  NOP ;  /* 0x0000000000007918 */ /* 0x004fe20000000000 */
.L_x_27:
[----:B------:R-:W-:-:S07]  /*4430*/  IADD3 R8, R8, -0x1, RZ ;  /* 0xffffffff08087810 */ /* 0x000fce0007ffe0ff */
.L_x_26:
[----:B------:R-:W-:Y:S01]  /*4440*/  VIADD R17, R17, 0x1 ;  /* 0x0000000111117836 */ /* 0x000fe20000000000 */
[----:B------:R-:W-:Y:S05]  /*4450*/  WARPSYNC.ALL ;  /* 0x0000000000007948 */ /* 0x000fea0003800000 */
[----:B------:R-:W-:-:S04]  /*4460*/  ISETP.NE.AND P3, PT, R17, 0x4, PT ;  /* 0x000000041100780c */ /* 0x000fc80003f65270 */
[----:B-1----:R-:W-:Y:S02]  /*4470*/  SEL R21, RZ, 0x1, P3 ;  /* 0x00000001ff157807 */ /* 0x002fe40001800000 */
[----:B------:R-:W-:Y:S02]  /*4480*/  SEL R17, R17, RZ, P3 ;  /* 0x000000ff11117207 */ /* 0x000fe40001800000 */
[----:B------:R-:W-:Y:S02]  /*4490*/  LOP3.LUT R4, R4, R21, RZ, 0x3c, !PT ;  /* 0x0000001504047212 */ /* 0x000fe400078e3cff */
[----:B------:R-:W-:Y:S01]  /*44a0*/  FMNMX R18, R24, R105, !PT ;  /* 0x0000006918127209 */ /* 0x000fe20007800000 */
[----:B------:R-:W-:Y:S01]  /*44b0*/  ULDC UR6, c[0x0][0x604] ;  /* 0x0001810000067ab9 */ /* 0x000fe20000000800 */
[----:B------:R-:W-:Y:S01]  /*44c0*/  FMNMX R20, R26, R23, !PT ;  /* 0x000000171a147209 */ /* 0x000fe20007800000 */
[----:B------:R-:W-:Y:S01]  /*44d0*/  IMAD R112, R17, 0x8, R2 ;  /* 0x0000000811707824 */ /* 0x000fe200078e0202 */
[----:B------:R-:W-:-:S02]  /*44e0*/  FMNMX R21, R25, R18, !PT ;  /* 0x0000001219157209 */ /* 0x000fc40007800000 */
[----:B------:R-:W-:Y:S02]  /*44f0*/  FMNMX R107, R27, R20, !PT ;  /* 0x000000141b6b7209 */ /* 0x000fe40007800000 */
[----:B------:R-:W-:Y:S02]  /*4500*/  FMNMX R18, R28, R21, !PT ;  /* 0x000000151c127209 */ /* 0x000fe40007800000 */
[----:B------:R-:W-:Y:S02]  /*4510*/  FMNMX R20, R30, R107, !PT ;  /* 0x0000006b1e147209 */ /* 0x000fe40007800000 */
[----:B------:R-:W-:Y:S02]  /*4520*/  FMNMX R21, R29, R18, !PT ;  /* 0x000000121d157209 */ /* 0x000fe40007800000 */
[----:B------:R-:W-:Y:S02]  /*4530*/  FMNMX R107, R31, R20, !PT ;  /* 0x000000141f6b7209 */ /* 0x000fe40007800000 */
        /* <DEDUP_REMOVED lines=55> */
[----:B------:R-:W-:-:S03]  /*48b0*/  FMNMX R22, R87, R20, !PT ;  /* 0x0000001457167209 */ /* 0x000fc60007800000 */
[----:B------:R-:W1:Y:S04]  /*48c0*/  SHFL.BFLY PT, R18, R21, 0x1, 0x1f ;  /* 0x0c201f0015127f89 */ /* 0x000e6800000e0000 */
[----:B------:R-:W2:Y:S01]  /*48d0*/  SHFL.BFLY PT, R107, R22, 0x1, 0x1f ;  /* 0x0c201f00166b7f89 */ /* 0x000ea200000e0000 */
[----:B-1----:R-:W-:Y:S02]  /*48e0*/  FMNMX R104, R21, R18, !PT ;  /* 0x0000001215687209 */ /* 0x002fe40007800000 */
[----:B--2---:R-:W-:-:S03]  /*48f0*/  FMNMX R107, R22, R107, !PT ;  /* 0x0000006b166b7209 */ /* 0x004fc60007800000 */
[----:B------:R-:W1:Y:S04]  /*4900*/  SHFL.BFLY PT, R109, R104, 0x2, 0x1f ;  /* 0x0c401f00686d7f89 */ /* 0x000e6800000e0000 */
[----:B------:R-:W2:Y:S01]  /*4910*/  SHFL.BFLY PT, R20, R107, 0x2, 0x1f ;  /* 0x0c401f006b147f89 */ /* 0x000ea200000e0000 */
[----:B-1----:R-:W-:Y:S02]  /*4920*/  FMNMX R18, R104, R109, !PT ;  /* 0x0000006d68127209 */ /* 0x002fe40007800000 */
[----:B--2---:R-:W-:Y:S02]  /*4930*/  FMNMX R20, R107, R20, !PT ;  /* 0x000000146b147209 */ /* 0x004fe40007800000 */
[----:B------:R-:W-:Y:S02]  /*4940*/  FSETP.NEU.AND P3, PT, R18, -INF , PT ;  /* 0xff8000001200780b */ /* 0x000fe40003f6d000 */
[----:B------:R-:W-:-:S02]  /*4950*/  FSETP.NEU.AND P4, PT, R20, -INF , PT ;  /* 0xff8000001400780b */ /* 0x000fc40003f8d000 */
[----:B------:R-:W-:Y:S02]  /*4960*/  FSEL R108, R18, RZ, P3 ;  /* 0x000000ff126c7208 */ /* 0x000fe40001800000 */
[----:B------:R-:W-:-:S03]  /*4970*/  FSEL R110, R20, RZ, P4 ;  /* 0x000000ff146e7208 */ /* 0x000fc60002000000 */
[----:B------:R-:W-:Y:S02]  /*4980*/  FADD R21, -R108, R105 ;  /* 0x000000696c157221 */ /* 0x000fe40000000100 */
[----:B------:R-:W-:Y:S01]  /*4990*/  FADD R22, -R110, R23 ;  /* 0x000000176e167221 */ /* 0x000fe20000000100 */
[----:B------:R-:W-:Y:S02]  /*49a0*/  IMAD R23, R7, 0x8, R14 ;  /* 0x0000000807177824 */ /* 0x000fe400078e020e */
[----:B------:R-:W-:Y:S01]  /*49b0*/  FMUL R21, R21, UR6 ;  /* 0x0000000615157c20 */ /* 0x000fe20008400000 */
[----:B------:R-:W-:Y:S02]  /*49c0*/  VIADD R7, R7, 0x1 ;  /* 0x0000000107077836 */ /* 0x000fe40000000000 */
[----:B------:R-:W-:Y:S01]  /*49d0*/  FMUL R22, R22, UR6 ;  /* 0x0000000616167c20 */ /* 0x000fe20008400000 */
[----:B------:R-:W-:Y:S02]  /*49e0*/  PRMT R23, RZ, 0x654, R23 ;  /* 0x00000654ff177816 */ /* 0x000fe40000000017 */
[----:B------:R-:W-:-:S02]  /*49f0*/  FSETP.GEU.AND P3, PT, R21, -126, PT ;  /* 0xc2fc00001500780b */ /* 0x000fc40003f6e000 */
[----:B------:R-:W-:Y:S01]  /*4a00*/  FSETP.GEU.AND P4, PT, R22, -126, PT ;  /* 0xc2fc00001600780b */ /* 0x000fe20003f8e000 */
[----:B------:R1:W-:Y:S02]  /*4a10*/  SYNCS.ARRIVE.TRANS64.RED.A1T0 RZ, [R23+URZ], RZ ;  /* 0x000000ff17ff79a7 */ /* 0x0003e4000810043f */
[----:B-1----:R-:W-:-:S08]  /*4a20*/  SHF.L.U32 R23, R4, 0x1f, RZ ;  /* 0x0000001f04177819 */ /* 0x002fd000000006ff */
[----:B------:R-:W-:Y:S02]  /*4a30*/  @!P3 FMUL R21, R21, 0.5 ;  /* 0x3f0000001515b820 */ /* 0x000fe40000400000 */
[----:B------:R-:W-:Y:S02]  /*4a40*/  @!P4 FMUL R22, R22, 0.5 ;  /* 0x3f0000001616c820 */ /* 0x000fe40000400000 */
[----:B------:R-:W1:Y:S08]  /*4a50*/  MUFU.EX2 R106, R21 ;  /* 0x00000015006a7308 */ /* 0x000e700000000800 */
[----:B------:R-:W2:Y:S01]  /*4a60*/  MUFU.EX2 R104, R22 ;  /* 0x0000001600687308 */ /* 0x000ea20000000800 */
[----:B-1----:R-:W-:Y:S01]  /*4a70*/  @!P3 FMUL R106, R106, R106 ;  /* 0x0000006a6a6ab220 */ /* 0x002fe20000400000 */
[----:B------:R-:W-:-:S03]  /*4a80*/  ISETP.NE.AND P3, PT, R7, 0x4, PT ;  /* 0x000000040700780c */ /* 0x000fc60003f65270 */
[-C--:B------:R-:W-:Y:S01]  /*4a90*/  FMUL R88, R88, R106.reuse ;  /* 0x0000006a58587220 */ /* 0x080fe20000400000 */
[-C--:B------:R-:W-:Y:S01]  /*4aa0*/  FMUL R89, R89, R106.reuse ;  /* 0x0000006a59597220 */ /* 0x080fe20000400000 */
[-C--:B------:R-:W-:Y:S01]  /*4ab0*/  FMUL R92, R92, R106.reuse ;  /* 0x0000006a5c5c7220 */ /* 0x080fe20000400000 */
[----:B------:R-:W-:Y:S01]  /*4ac0*/  FMUL R93, R93, R106 ;  /* 0x0000006a5d5d7220 */ /* 0x000fe20000400000 */
[----:B--2---:R-:W-:Y:S01]  /*4ad0*/  @!P4 FMUL R104, R104, R104 ;  /* 0x000000686868c220 */ /* 0x004fe20000400000 */
[-C--:B------:R-:W-:Y:S01]  /*4ae0*/  FMUL R96, R96, R106.reuse ;  /* 0x0000006a60607220 */ /* 0x080fe20000400000 */
[-C--:B------:R-:W-:Y:S01]  /*4af0*/  FMUL R97, R97, R106.reuse ;  /* 0x0000006a61617220 */ /* 0x080fe20000400000 */
[-C--:B------:R-:W-:Y:S01]  /*4b00*/  FMUL R100, R100, R106.reuse ;  /* 0x0000006a64647220 */ /* 0x080fe20000400000 */
[----:B------:R-:W-:Y:S01]  /*4b10*/  FMUL R101, R101, R106 ;  /* 0x0000006a65657220 */ /* 0x000fe20000400000 */
[-C--:B------:R-:W-:Y:S01]  /*4b20*/  FMUL R90, R90, R104.reuse ;  /* 0x000000685a5a7220 */ /* 0x080fe20000400000 */
[-C--:B------:R-:W-:Y:S01]  /*4b30*/  FMUL R91, R91, R104.reuse ;  /* 0x000000685b5b7220 */ /* 0x080fe20000400000 */
[-C--:B------:R-:W-:Y:S01]  /*4b40*/  FMUL R94, R94, R104.reuse ;  /* 0x000000685e5e7220 */ /* 0x080fe20000400000 */
[-C--:B------:R-:W-:Y:S01]  /*4b50*/  FMUL R95, R95, R104.reuse ;  /* 0x000000685f5f7220 */ /* 0x080fe20000400000 */
[-C--:B------:R-:W-:Y:S01]  /*4b60*/  FMUL R98, R98, R104.reuse ;  /* 0x0000006862627220 */ /* 0x080fe20000400000 */
[-C--:B------:R-:W-:Y:S01]  /*4b70*/  FMUL R99, R99, R104.reuse ;  /* 0x0000006863637220 */ /* 0x080fe20000400000 */
[-C--:B------:R-:W-:Y:S01]  /*4b80*/  FMUL R102, R102, R104.reuse ;  /* 0x0000006866667220 */ /* 0x080fe20000400000 */
[----:B------:R-:W-:-:S07]  /*4b90*/  FMUL R103, R103, R104 ;  /* 0x0000006867677220 */ /* 0x000fce0000400000 */
.L_x_30:
[----:B-1----:R1:W2:Y:S02]  /*4ba0*/  SYNCS.PHASECHK.TRANS64.TRYWAIT P4, [R112+URZ+0x9000], R23 ;  /* 0x00900017700075a7 */ /* 0x0022a4000808017f */
[----:B--2---:R-:W-:Y:S05]  /*4bb0*/  @!P4 NANOSLEEP.SYNCS 0x989680 ;  /* 0x009896800000c95d */ /* 0x004fea0003900000 */
[----:B------:R-:W2:Y:S02]  /*4bc0*/  @!P4 SYNCS.PHASECHK.TRANS64 P4, [R112+URZ+0x9000], R23 ;  /* 0x009000177000c5a7 */ /* 0x000ea4000808007f */
[----:B--2---:R-:W-:Y:S05]  /*4bd0*/  @!P4 BRA `(.L_x_30) ;  /* 0xfffffffc00f0c947 */ /* 0x004fea000383ffff */
[----:B------:R-:W-:Y:S01]  /*4be0*/  ULDC UR7, c[0x0][0x604] ;  /* 0x0001810000077ab9 */ /* 0x000fe20000000800 */
[----:B------:R-:W-:Y:S01]  /*4bf0*/  R2UR UR6, R17 ;  /* 0x00000000110672ca */ /* 0x000fe200000e0000 */
[----:B------:R-:W-:Y:S01]  /*4c00*/  FMUL R22, R108, UR7 ;  /* 0x000000076c167c20 */ /* 0x000fe20008400000 */
[----:B------:R-:W-:Y:S01]  /*4c10*/  FMUL R21, R110, UR7 ;  /* 0x000000076e157c20 */ /* 0x000fe20008400000 */
[----:B------:R-:W-:Y:S01]  /*4c20*/  UMOV UR11, 0x80000020 ;  /* 0x80000020000b7882 */ /* 0x000fe20000000000 */
[----:B------:R-:W-:Y:S01]  /*4c30*/  SEL R7, R7, RZ, P3 ;  /* 0x000000ff07077207 */ /* 0x000fe20001800000 */
[--C-:B------:R-:W-:Y:S01]  /*4c40*/  FFMA R24, R24, UR7, -R22.reuse ;  /* 0x0000000718187c23 */ /* 0x100fe20008000816 */
[--C-:B------:R-:W-:Y:S01]  /*4c50*/  FFMA R25, R25, UR7, -R22.reuse ;  /* 0x0000000719197c23 */ /* 0x100fe20008000816 */
[--C-:B------:R-:W-:Y:S01]  /*4c60*/  FFMA R28, R28, UR7, -R22.reuse ;  /* 0x000000071c1c7c23 */ /* 0x100fe20008000816 */
[--C-:B------:R-:W-:Y:S01]  /*4c70*/  FFMA R29, R29, UR7, -R22.reuse ;  /* 0x000000071d1d7c23 */ /* 0x100fe20008000816 */
[--C-:B------:R-:W-:Y:S01]  /*4c80*/  FFMA R26, R26, UR7, -R21.reuse ;  /* 0x000000071a1a7c23 */ /* 0x100fe20008000815 */
[----:B------:R-:W-:Y:S01]  /*4c90*/  FSETP.GEU.AND P6, PT, R24, -126, PT ;  /* 0xc2fc00001800780b */ /* 0x000fe20003fce000 */
[--C-:B------:R-:W-:Y:S01]  /*4ca0*/  FFMA R27, R27, UR7, -R21.reuse ;  /* 0x000000071b1b7c23 */ /* 0x100fe20008000815 */
[----:B------:R-:W-:Y:S01]  /*4cb0*/  FSETP.GEU.AND P5, PT, R25, -126, PT ;  /* 0xc2fc00001900780b */ /* 0x000fe20003fae000 */
[--C-:B------:R-:W-:Y:S01]  /*4cc0*/  FFMA R30, R30, UR7, -R21.reuse ;  /* 0x000000071e1e7c23 */ /* 0x100fe20008000815 */
[----:B------:R-:W-:Y:S01]  /*4cd0*/  FSETP.GEU.AND P4, PT, R28, -126, PT ;  /* 0xc2fc00001c00780b */ /* 0x000fe20003f8e000 */
[--C-:B------:R-:W-:Y:S01]  /*4ce0*/  FFMA R31, R31, UR7, -R21.reuse ;  /* 0x000000071f1f7c23 */ /* 0x100fe20008000815 */
[--C-:B------:R-:W-:Y:S01]  /*4cf0*/  FFMA R32, R32, UR7, -R22.reuse ;  /* 0x0000000720207c23 */ /* 0x100fe20008000816 */
[--C-:B------:R-:W-:Y:S01]  /*4d00*/  FFMA R33, R33, UR7, -R22.reuse ;  /* 0x0000000721217c23 */ /* 0x100fe20008000816 */
[--C-:B------:R-:W-:Y:S01]  /*4d10*/  FFMA R36, R36, UR7, -R22.reuse ;  /* 0x0000000724247c23 */ /* 0x100fe20008000816 */
[--C-:B------:R-:W-:Y:S01]  /*4d20*/  FFMA R37, R37, UR7, -R22.reuse ;  /* 0x0000000725257c23 */ /* 0x100fe20008000816 */
[--C-:B------:R-:W-:Y:S01]  /*4d30*/  FFMA R34, R34, UR7, -R21.reuse ;  /* 0x0000000722227c23 */ /* 0x100fe20008000815 */
[--C-:B------:R-:W-:Y:S01]  /*4d40*/  FFMA R35, R35, UR7, -R21.reuse ;  /* 0x0000000723237c23 */ /* 0x100fe20008000815 */
[--C-:B------:R-:W-:Y:S01]  /*4d50*/  FFMA R38, R38, UR7, -R21.reuse ;  /* 0x0000000726267c23 */ /* 0x100fe20008000815 */
[----:B------:R-:W-:Y:S01]  /*4d60*/  @!P6 FMUL R24, R24, 0.5 ;  /* 0x3f0000001818e820 */ /* 0x000fe20000400000 */
[--C-:B------:R-:W-:Y:S01]  /*4d70*/  FFMA R39, R39, UR7, -R21.reuse ;  /* 0x0000000727277c23 */ /* 0x100fe20008000815 */
[----:B------:R-:W-:Y:S01]  /*4d80*/  @!P5 FMUL R25, R25, 0.5 ;  /* 0x3f0000001919d820 */ /* 0x000fe20000400000 */
[--C-:B------:R-:W-:Y:S01]  /*4d90*/  FFMA R40, R40, UR7, -R22.reuse ;  /* 0x0000000728287c23 */ /* 0x100fe20008000816 */
[----:B-1----:R1:W2:Y:S01]  /*4da0*/  MUFU.EX2 R23, R24 ;  /* 0x0000001800177308 */ /* 0x0022a20000000800 */
[----:B------:R-:W-:Y:S01]  /*4db0*/  @!P4 FMUL R28, R28, 0.5 ;  /* 0x3f0000001c1cc820 */ /* 0x000fe20000400000 */
[--C-:B------:R-:W-:Y:S01]  /*4dc0*/  FFMA R41, R41, UR7, -R22.reuse ;  /* 0x0000000729297c23 */ /* 0x100fe20008000816 */
[--C-:B------:R-:W-:Y:S01]  /*4dd0*/  FFMA R44, R44, UR7, -R22.reuse ;  /* 0x000000072c2c7c23 */ /* 0x100fe20008000816 */
[--C-:B------:R-:W-:Y:S01]  /*4de0*/  FFMA R45, R45, UR7, -R22.reuse ;  /* 0x000000072d2d7c23 */ /* 0x100fe20008000816 */
[--C-:B------:R-:W-:Y:S01]  /*4df0*/  FFMA R42, R42, UR7, -R21.reuse ;  /* 0x000000072a2a7c23 */ /* 0x100fe20008000815 */
[--C-:B------:R-:W-:Y:S01]  /*4e00*/  FFMA R43, R43, UR7, -R21.reuse ;  /* 0x000000072b2b7c23 */ /* 0x100fe20008000815 */
[--C-:B------:R-:W-:Y:S01]  /*4e10*/  FFMA R46, R46, UR7, -R21.reuse ;  /* 0x000000072e2e7c23 */ /* 0x100fe20008000815 */
[----:B------:R3:W4:Y:S01]  /*4e20*/  MUFU.EX2 R108, R25 ;  /* 0x00000019006c7308 */ /* 0x0007220000000800 */
[--C-:B------:R-:W-:Y:S01]  /*4e30*/  FFMA R47, R47, UR7, -R21.reuse ;  /* 0x000000072f2f7c23 */ /* 0x100fe20008000815 */
[--C-:B-1----:R-:W-:Y:S01]  /*4e40*/  FFMA R24, R48, UR7, -R22.reuse ;  /* 0x0000000730187c23 */ /* 0x102fe20008000816 */
[--C-:B------:R-:W-:Y:S01]  /*4e50*/  FFMA R49, R49, UR7, -R22.reuse ;  /* 0x0000000731317c23 */ /* 0x100fe20008000816 */
[--C-:B------:R-:W-:Y:S01]  /*4e60*/  FFMA R50, R50, UR7, -R21.reuse ;  /* 0x0000000732327c23 */ /* 0x100fe20008000815 */
[--C-:B------:R-:W-:Y:S01]  /*4e70*/  FFMA R51, R51, UR7, -R21.reuse ;  /* 0x0000000733337c23 */ /* 0x100fe20008000815 */
[----:B------:R-:W-:Y:S01]  /*4e80*/  ULEA UR6, UR6, UR14, 0x9 ;  /* 0x0000000e06067291 */ /* 0x000fe2000f8e483f */
[--C-:B------:R-:W-:Y:S01]  /*4e90*/  FFMA R60, R60, UR7, -R22.reuse ;  /* 0x000000073c3c7c23 */ /* 0x100fe20008000816 */
[----:B------:R1:W5:Y:S01]  /*4ea0*/  MUFU.EX2 R105, R28 ;  /* 0x0000001c00697308 */ /* 0x0003620000000800 */
[----:B--2---:R-:W-:Y:S01]  /*4eb0*/  @!P6 FMUL R23, R23, R23 ;  /* 0x000000171717e220 */ /* 0x004fe20000400000 */
[----:B------:R-:W-:Y:S01]  /*4ec0*/  FSETP.GEU.AND P6, PT, R29, -126, PT ;  /* 0xc2fc00001d00780b */ /* 0x000fe20003fce000 */
[--C-:B---3--:R-:W-:Y:S01]  /*4ed0*/  FFMA R25, R52, UR7, -R22.reuse ;  /* 0x0000000734197c23 */ /* 0x108fe20008000816 */
[----:B------:R-:W-:Y:S01]  /*4ee0*/  UIADD3 UR8, UR6, 0x40, URZ ;  /* 0x0000004006087890 */ /* 0x000fe2000fffe03f */
[--C-:B------:R-:W-:Y:S01]  /*4ef0*/  FFMA R59, R59, UR7, -R21.reuse ;  /* 0x000000073b3b7c23 */ /* 0x100fe20008000815 */
[----:B------:R-:W-:Y:S01]  /*4f00*/  UMOV UR10, UR6 ;  /* 0x00000006000a7c82 */ /* 0x000fe20008000000 */
[--C-:B------:R-:W-:Y:S01]  /*4f10*/  FFMA R68, R68, UR7, -R22.reuse ;  /* 0x0000000744447c23 */ /* 0x100fe20008000816 */
[--C-:B------:R-:W-:Y:S01]  /*4f20*/  FFMA R64, R64, UR7, -R22.reuse ;  /* 0x0000000740407c23 */ /* 0x100fe20008000816 */
[----:B----4-:R-:W-:Y:S01]  /*4f30*/  @!P5 FMUL R108, R108, R108 ;  /* 0x0000006c6c6cd220 */ /* 0x010fe20000400000 */
[----:B------:R-:W-:Y:S01]  /*4f40*/  FSETP.GEU.AND P5, PT, R26, -126, PT ;  /* 0xc2fc00001a00780b */ /* 0x000fe20003fae000 */
[--C-:B-1----:R-:W-:Y:S01]  /*4f50*/  FFMA R28, R61, UR7, -R22.reuse ;  /* 0x000000073d1c7c23 */ /* 0x102fe20008000816 */
[--C-:B------:R-:W-:Y:S01]  /*4f60*/  FFMA R65, R65, UR7, -R22.reuse ;  /* 0x0000000741417c23 */ /* 0x100fe20008000816 */
[--C-:B------:R-:W-:Y:S01]  /*4f70*/  FFMA R67, R67, UR7, -R21.reuse ;  /* 0x0000000743437c23 */ /* 0x100fe20008000815 */
[--C-:B------:R-:W-:Y:S01]  /*4f80*/  FFMA R66, R66, UR7, -R21.reuse ;  /* 0x0000000742427c23 */ /* 0x100fe20008000815 */
[----:B------:R-:W-:Y:S01]  /*4f90*/  @!P6 FMUL R29, R29, 0.5 ;  /* 0x3f0000001d1de820 */ /* 0x000fe20000400000 */
[--C-:B------:R-:W-:Y:S01]  /*4fa0*/  FFMA R72, R72, UR7, -R22.reuse ;  /* 0x0000000748487c23 */ /* 0x100fe20008000816 */
[----:B-----5:R-:W-:Y:S01]  /*4fb0*/  @!P4 FMUL R105, R105, R105 ;  /* 0x000000696969c220 */ /* 0x020fe20000400000 */
[----:B------:R-:W-:Y:S01]  /*4fc0*/  FSETP.GEU.AND P4, PT, R27, -126, PT ;  /* 0xc2fc00001b00780b */ /* 0x000fe20003f8e000 */
[----:B------:R1:W2:Y:S01]  /*4fd0*/  MUFU.EX2 R110, R29 ;  /* 0x0000001d006e7308 */ /* 0x0002a20000000800 */
[--C-:B------:R-:W-:Y:S01]  /*4fe0*/  FFMA R76, R76, UR7, -R22.reuse ;  /* 0x000000074c4c7c23 */ /* 0x100fe20008000816 */
[--C-:B------:R-:W-:Y:S01]  /*4ff0*/  FFMA R73, R73, UR7, -R22.reuse ;  /* 0x0000000749497c23 */ /* 0x100fe20008000816 */
[--C-:B------:R-:W-:Y:S01]  /*5000*/  FFMA R75, R75, UR7, -R21.reuse ;  /* 0x000000074b4b7c23 */ /* 0x100fe20008000815 */
[----:B------:R-:W-:Y:S01]  /*5010*/  @!P5 FMUL R26, R26, 0.5 ;  /* 0x3f0000001a1ad820 */ /* 0x000fe20000400000 */
[--C-:B------:R-:W-:Y:S01]  /*5020*/  FFMA R74, R74, UR7, -R21.reuse ;  /* 0x000000074a4a7c23 */ /* 0x100fe20008000815 */
[--C-:B------:R-:W-:Y:S01]  /*5030*/  FFMA R80, R80, UR7, -R22.reuse ;  /* 0x0000000750507c23 */ /* 0x100fe20008000816 */
[--C-:B------:R-:W-:Y:S01]  /*5040*/  FFMA R81, R81, UR7, -R22.reuse ;  /* 0x0000000751517c23 */ /* 0x100fe20008000816 */
[----:B------:R3:W4:Y:S01]  /*5050*/  MUFU.EX2 R113, R26 ;  /* 0x0000001a00717308 */ /* 0x0007220000000800 */
[--C-:B-1----:R-:W-:Y:S01]  /*5060*/  FFMA R29, R58, UR7, -R21.reuse ;  /* 0x000000073a1d7c23 */ /* 0x102fe20008000815 */
[----:B------:R-:W-:Y:S01]  /*5070*/  FFMA R79, R79, UR7, -R21 ;  /* 0x000000074f4f7c23 */ /* 0x000fe20008000815 */
[----:B------:R-:W-:Y:S01]  /*5080*/  FFMA R15, R106, R15, R23 ;  /* 0x0000000f6a0f7223 */ /* 0x000fe20000000017 */
[----:B------:R-:W-:Y:S01]  /*5090*/  @!P4 FMUL R27, R27, 0.5 ;  /* 0x3f0000001b1bc820 */ /* 0x000fe20000400000 */
[--C-:B------:R-:W-:Y:S01]  /*50a0*/  FFMA R85, R85, UR7, -R22.reuse ;  /* 0x0000000755557c23 */ /* 0x100fe20008000816 */
[--C-:B------:R-:W-:Y:S01]  /*50b0*/  FFMA R83, R83, UR7, -R21.reuse ;  /* 0x0000000753537c23 */ /* 0x100fe20008000815 */
[----:B------:R-:W-:Y:S01]  /*50c0*/  FFMA R87, R87, UR7, -R21 ;  /* 0x0000000757577c23 */ /* 0x000fe20008000815 */
[----:B------:R1:W5:Y:S01]  /*50d0*/  MUFU.EX2 R111, R27 ;  /* 0x0000001b006f7308 */ /* 0x0003620000000800 */
[----:B--2---:R-:W-:Y:S01]  /*50e0*/  @!P6 FMUL R110, R110, R110 ;  /* 0x0000006e6e6ee220 */ /* 0x004fe20000400000 */
[----:B------:R-:W-:Y:S01]  /*50f0*/  FSETP.GEU.AND P6, PT, R30, -126, PT ;  /* 0xc2fc00001e00780b */ /* 0x000fe20003fce000 */
[----:B---3--:R-:W-:Y:S01]  /*5100*/  FFMA R26, R53, UR7, -R22 ;  /* 0x00000007351a7c23 */ /* 0x008fe20008000816 */
[----:B------:R-:W-:-:S02]  /*5110*/  VIADD R17, R17, 0x1 ;  /* 0x0000000111117836 */ /* 0x000fc40000000000 */
[----:B----4-:R-:W-:Y:S01]  /*5120*/  @!P5 FMUL R113, R113, R113 ;  /* 0x000000717171d220 */ /* 0x010fe20000400000 */
[----:B------:R-:W-:Y:S01]  /*5130*/  FSETP.GEU.AND P5, PT, R31, -126, PT ;  /* 0xc2fc00001f00780b */ /* 0x000fe20003fae000 */
[----:B-1----:R-:W-:Y:S02]  /*5140*/  FFMA R27, R57, UR7, -R22 ;  /* 0x00000007391b7c23 */ /* 0x002fe40008000816 */
[----:B------:R-:W-:-:S05]  /*5150*/  FFMA R104, R104, R13, R113 ;  /* 0x0000000d68687223 */ /* 0x000fca0000000071 */
[----:B------:R-:W-:Y:S01]  /*5160*/  @!P6 FMUL R30, R30, 0.5 ;  /* 0x3f0000001e1ee820 */ /* 0x000fe20000400000 */
[----:B-----5:R-:W-:Y:S01]  /*5170*/  @!P4 FMUL R111, R111, R111 ;  /* 0x0000006f6f6fc220 */ /* 0x020fe20000400000 */
[----:B------:R-:W-:Y:S02]  /*5180*/  FSETP.GEU.AND P4, PT, R32, -126, PT ;  /* 0xc2fc00002000780b */ /* 0x000fe40003f8e000 */
[----:B------:R-:W1:Y:S01]  /*5190*/  MUFU.EX2 R114, R30 ;  /* 0x0000001e00727308 */ /* 0x000e620000000800 */
[----:B------:R-:W-:-:S07]  /*51a0*/  @!P5 FMUL R31, R31, 0.5 ;  /* 0x3f0000001f1fd820 */ /* 0x000fce0000400000 */
[----:B------:R-:W2:Y:S03]  /*51b0*/  MUFU.EX2 R107, R31 ;  /* 0x0000001f006b7308 */ /* 0x000ea60000000800 */
[----:B------:R-:W-:-:S05]  /*51c0*/  @!P4 FMUL R32, R32, 0.5 ;  /* 0x3f0000002020c820 */ /* 0x000fca0000400000 */
[----:B------:R-:W3:Y:S01]  /*51d0*/  MUFU.EX2 R109, R32 ;  /* 0x00000020006d7308 */ /* 0x000ee20000000800 */
[----:B-1----:R-:W-:Y:S01]  /*51e0*/  @!P6 FMUL R114, R114, R114 ;  /* 0x000000727272e220 */ /* 0x002fe20000400000 */
[----:B------:R-:W-:Y:S01]  /*51f0*/  FSETP.GEU.AND P6, PT, R33, -126, PT ;  /* 0xc2fc00002100780b */ /* 0x000fe20003fce000 */
[----:B--2---:R-:W-:Y:S01]  /*5200*/  @!P5 FMUL R107, R107, R107 ;  /* 0x0000006b6b6bd220 */ /* 0x004fe20000400000 */
[----:B------:R-:W-:-:S11]  /*5210*/  FSETP.GEU.AND P5, PT, R36, -126, PT ;  /* 0xc2fc00002400780b */ /* 0x000fd60003fae000 */
[----:B------:R-:W-:Y:S01]  /*5220*/  @!P6 FMUL R33, R33, 0.5 ;  /* 0x3f0000002121e820 */ /* 0x000fe20000400000 */
[----:B---3--:R-:W-:Y:S01]  /*5230*/  @!P4 FMUL R109, R109, R109 ;  /* 0x0000006d6d6dc220 */ /* 0x008fe20000400000 */
        /* <DEDUP_REMOVED lines=13> */
[----:B------:R-:W1:Y:S02]  /*5310*/  MUFU.EX2 R117, R34 ;  /* 0x0000002200757308 */ /* 0x000e640000000800 */
[----:B------:R-:W-:Y:S01]  /*5320*/  F2FP.BF16.F32.PACK_AB R30, R115, R116 ;  /* 0x00000074731e723e */ /* 0x000fe200000010ff */
[----:B------:R-:W-:-:S05]  /*5330*/  @!P5 FMUL R35, R35, 0.5 ;  /* 0x3f0000002323d820 */ /* 0x000fca0000400000 */
        /* <DEDUP_REMOVED lines=16> */
[----:B------:R-:W-:-:S04]  /*5440*/  FSETP.GEU.AND P6, PT, R44, -126, PT ;  /* 0xc2fc00002c00780b */ /* 0x000fc80003fce000 */
[----:B------:R-:W-:Y:S01]  /*5450*/  F2FP.BF16.F32.PACK_AB R31, R119, R118 ;  /* 0x00000076771f723e */ /* 0x000fe200000010ff */
[----:B--2---:R-:W-:Y:S01]  /*5460*/  @!P5 FMUL R123, R123, R123 ;  /* 0x0000007b7b7bd220 */ /* 0x004fe20000400000 */
[----:B------:R-:W-:-:S07]  /*5470*/  FSETP.GEU.AND P5, PT, R45, -126, PT ;  /* 0xc2fc00002d00780b */ /* 0x000fce0003fae000 */
        /* <DEDUP_REMOVED lines=12> */
[----:B------:R-:W-:-:S04]  /*5540*/  FSETP.GEU.AND P5, PT, R46, -126, PT ;  /* 0xc2fc00002e00780b */ /* 0x000fc80003fae000 */
[----:B------:R-:W-:-:S07]  /*5550*/  F2FP.BF16.F32.PACK_AB R34, R121, R124 ;  /* 0x0000007c7922723e */ /* 0x000fce00000010ff */
        /* <DEDUP_REMOVED lines=16> */
[----:B------:R1:W2:Y:S02]  /*5660*/  MUFU.EX2 R126, R24 ;  /* 0x00000018007e7308 */ /* 0x0002a40000000800 */
[----:B------:R-:W-:Y:S01]  /*5670*/  F2FP.BF16.F32.PACK_AB R35, R125, R48 ;  /* 0x000000307d23723e */ /* 0x000fe200000010ff */
[----:B------:R-:W-:-:S05]  /*5680*/  @!P5 FMUL R49, R49, 0.5 ;  /* 0x3f0000003131d820 */ /* 0x000fca0000400000 */
[----:B------:R-:W3:Y:S01]  /*5690*/  MUFU.EX2 R53, R49 ;  /* 0x0000003100357308 */ /* 0x000ee20000000800 */
[----:B-1----:R-:W-:Y:S02]  /*56a0*/  FFMA R24, R54, UR7, -R21 ;  /* 0x0000000736187c23 */ /* 0x002fe40008000815 */
[----:B------:R-:W-:-:S05]  /*56b0*/  @!P4 FMUL R25, R25, 0.5 ;  /* 0x3f0000001919c820 */ /* 0x000fca0000400000 */
[----:B------:R1:W4:Y:S01]  /*56c0*/  MUFU.EX2 R52, R25 ;  /* 0x0000001900347308 */ /* 0x0003220000000800 */
[----:B--2---:R-:W-:Y:S01]  /*56d0*/  @!P6 FMUL R126, R126, R126 ;  /* 0x0000007e7e7ee220 */ /* 0x004fe20000400000 */
[----:B------:R-:W-:Y:S01]  /*56e0*/  FSETP.GEU.AND P6, PT, R26, -126, PT ;  /* 0xc2fc00001a00780b */ /* 0x000fe20003fce000 */
[----:B---3--:R-:W-:Y:S01]  /*56f0*/  @!P5 FMUL R53, R53, R53 ;  /* 0x000000353535d220 */ /* 0x008fe20000400000 */
[----:B------:R-:W-:Y:S01]  /*5700*/  FSETP.GEU.AND P5, PT, R50, -126, PT ;  /* 0xc2fc00003200780b */ /* 0x000fe20003fae000 */
[----:B-1----:R-:W-:-:S03]  /*5710*/  FFMA R25, R55, UR7, -R21 ;  /* 0x0000000737197c23 */ /* 0x002fc60008000815 */
[----:B------:R-:W-:-:S07]  /*5720*/  F2FP.BF16.F32.PACK_AB R36, R53, R126 ;  /* 0x0000007e3524723e */ /* 0x000fce00000010ff */
[----:B------:R-:W-:Y:S01]  /*5730*/  @!P6 FMUL R26, R26, 0.5 ;  /* 0x3f0000001a1ae820 */ /* 0x000fe20000400000 */
[----:B----4-:R-:W-:Y:S01]  /*5740*/  @!P4 FMUL R52, R52, R52 ;  /* 0x000000343434c220 */ /* 0x010fe20000400000 */
[----:B------:R-:W-:Y:S02]  /*5750*/  FSETP.GEU.AND P4, PT, R51, -126, PT ;  /* 0xc2fc00003300780b */ /* 0x000fe40003f8e000 */
[----:B------:R1:W2:Y:S01]  /*5760*/  MUFU.EX2 R129, R26 ;  /* 0x0000001a00817308 */ /* 0x0002a20000000800 */
[----:B------:R-:W-:-:S07]  /*5770*/  @!P5 FMUL R50, R50, 0.5 ;  /* 0x3f0000003232d820 */ /* 0x000fce0000400000 */
[----:B------:R-:W3:Y:S01]  /*5780*/  MUFU.EX2 R131, R50 ;  /* 0x0000003200837308 */ /* 0x000ee20000000800 */
[----:B-1----:R-:W-:Y:S02]  /*5790*/  FFMA R26, R56, UR7, -R22 ;  /* 0x00000007381a7c23 */ /* 0x002fe40008000816 */
[----:B------:R-:W-:-:S05]  /*57a0*/  @!P4 FMUL R51, R51, 0.5 ;  /* 0x3f0000003333c820 */ /* 0x000fca0000400000 */
[----:B------:R-:W1:Y:S01]  /*57b0*/  MUFU.EX2 R54, R51 ;  /* 0x0000003300367308 */ /* 0x000e620000000800 */
[----:B--2---:R-:W-:Y:S01]  /*57c0*/  @!P6 FMUL R129, R129, R129 ;  /* 0x000000818181e220 */ /* 0x004fe20000400000 */
[----:B------:R-:W-:-:S04]  /*57d0*/  FSETP.GEU.AND P6, PT, R24, -126, PT ;  /* 0xc2fc00001800780b */ /* 0x000fc80003fce000 */
[----:B------:R-:W-:Y:S01]  /*57e0*/  F2FP.BF16.F32.PACK_AB R38, R129, R52 ;  /* 0x000000348126723e */ /* 0x000fe200000010ff */
[----:B---3--:R-:W-:Y:S01]  /*57f0*/  @!P5 FMUL R131, R131, R131 ;  /* 0x000000838383d220 */ /* 0x008fe20000400000 */
[----:B------:R-:W-:-:S07]  /*5800*/  FSETP.GEU.AND P5, PT, R25, -126, PT ;  /* 0xc2fc00001900780b */ /* 0x000fce0003fae000 */
[----:B------:R-:W-:Y:S01]  /*5810*/  @!P6 FMUL R24, R24, 0.5 ;  /* 0x3f0000001818e820 */ /* 0x000fe20000400000 */
[----:B-1----:R-:W-:Y:S01]  /*5820*/  @!P4 FMUL R54, R54, R54 ;  /* 0x000000363636c220 */ /* 0x002fe20000400000 */
[----:B------:R-:W-:Y:S02]  /*5830*/  FSETP.GEU.AND P4, PT, R26, -126, PT ;  /* 0xc2fc00001a00780b */ /* 0x000fe40003f8e000 */
[----:B------:R1:W2:Y:S02]  /*5840*/  MUFU.EX2 R55, R24 ;  /* 0x0000001800377308 */ /* 0x0002a40000000800 */
[----:B------:R-:W-:Y:S01]  /*5850*/  F2FP.BF16.F32.PACK_AB R37, R54, R131 ;  /* 0x000000833625723e */ /* 0x000fe200000010ff */
[----:B------:R-:W-:-:S05]  /*5860*/  @!P5 FMUL R25, R25, 0.5 ;  /* 0x3f0000001919d820 */ /* 0x000fca0000400000 */
[----:B------:R3:W4:Y:S01]  /*5870*/  MUFU.EX2 R130, R25 ;  /* 0x0000001900827308 */ /* 0x0007220000000800 */
[----:B-1----:R-:W-:Y:S01]  /*5880*/  F2FP.BF16.F32.PACK_AB R24, R108, R23 ;  /* 0x000000176c18723e */ /* 0x002fe200000010ff */
[----:B------:R-:W-:Y:S01]  /*5890*/  FADD R108, R15, R108 ;  /* 0x0000006c0f6c7221 */ /* 0x000fe20000000000 */
[----:B------:R-:W-:Y:S01]  /*58a0*/  FFMA R23, R84, UR7, -R22 ;  /* 0x0000000754177c23 */ /* 0x000fe20008000816 */
[----:B------:R-:W-:-:S04]  /*58b0*/  @!P4 FMUL R26, R26, 0.5 ;  /* 0x3f0000001a1ac820 */ /* 0x000fc80000400000 */
[----:B------:R1:W5:Y:S01]  /*58c0*/  MUFU.EX2 R56, R26 ;  /* 0x0000001a00387308 */ /* 0x0003620000000800 */
[----:B--2---:R-:W-:Y:S01]  /*58d0*/  @!P6 FMUL R55, R55, R55 ;  /* 0x000000373737e220 */ /* 0x004fe20000400000 */
[----:B------:R-:W-:Y:S02]  /*58e0*/  FSETP.GEU.AND P6, PT, R27, -126, PT ;  /* 0xc2fc00001b00780b */ /* 0x000fe40003fce000 */
[----:B---3--:R-:W-:Y:S01]  /*58f0*/  F2FP.BF16.F32.PACK_AB R25, R111, R113 ;  /* 0x000000716f19723e */ /* 0x008fe200000010ff */
[----:B------:R-:W-:Y:S01]  /*5900*/  FADD R111, R104, R111 ;  /* 0x0000006f686f7221 */ /* 0x000fe20000000000 */
[----:B-1----:R-:W-:Y:S01]  /*5910*/  F2FP.BF16.F32.PACK_AB R26, R110, R105 ;  /* 0x000000696e1a723e */ /* 0x002fe200000010ff */
[----:B----4-:R-:W-:Y:S01]  /*5920*/  @!P5 FMUL R130, R130, R130 ;  /* 0x000000828282d220 */ /* 0x010fe20000400000 */
[----:B------:R-:W-:Y:S01]  /*5930*/  FSETP.GEU.AND P5, PT, R60, -126, PT ;  /* 0xc2fc00003c00780b */ /* 0x000fe20003fae000 */
[----:B------:R-:W-:-:S06]  /*5940*/  FADD R105, R108, R105 ;  /* 0x000000696c697221 */ /* 0x000fcc0000000000 */
[----:B------:R-:W-:Y:S01]  /*5950*/  @!P6 FMUL R27, R27, 0.5 ;  /* 0x3f0000001b1be820 */ /* 0x000fe20000400000 */
[----:B------:R-:W-:Y:S01]  /*5960*/  F2FP.BF16.F32.PACK_AB R39, R130, R55 ;  /* 0x000000378227723e */ /* 0x000fe200000010ff */
[----:B-----5:R-:W-:Y:S01]  /*5970*/  @!P4 FMUL R56, R56, R56 ;  /* 0x000000383838c220 */ /* 0x020fe20000400000 */
[----:B------:R-:W-:Y:S01]  /*5980*/  FSETP.GEU.AND P4, PT, R28, -126, PT ;  /* 0xc2fc00001c00780b */ /* 0x000fe20003f8e000 */
[----:B------:R1:W2:Y:S01]  /*5990*/  MUFU.EX2 R57, R27 ;  /* 0x0000001b00397308 */ /* 0x0002a20000000800 */
[----:B------:R-:W-:Y:S01]  /*59a0*/  FADD R110, R105, R110 ;  /* 0x0000006e696e7221 */ /* 0x000fe20000000000 */
[----:B------:R-:W-:Y:S01]  /*59b0*/  @!P5 FMUL R60, R60, 0.5 ;  /* 0x3f0000003c3cd820 */ /* 0x000fe20000400000 */
[----:B-1----:R-:W-:-:S05]  /*59c0*/  F2FP.BF16.F32.PACK_AB R27, R107, R114 ;  /* 0x000000726b1b723e */ /* 0x002fca00000010ff */
[----:B------:R-:W1:Y:S01]  /*59d0*/  MUFU.EX2 R61, R60 ;  /* 0x0000003c003d7308 */ /* 0x000e620000000800 */
[----:B------:R-:W-:-:S03]  /*59e0*/  FADD R114, R111, R114 ;  /* 0x000000726f727221 */ /* 0x000fc60000000000 */
[----:B------:R-:W-:Y:S01]  /*59f0*/  @!P4 FMUL R28, R28, 0.5 ;  /* 0x3f0000001c1cc820 */ /* 0x000fe20000400000 */
[----:B------:R-:W-:Y:S01]  /*5a00*/  WARPGROUP.ARRIVE ;  /* 0x00000000000079c5 */ /* 0x000fe20000000000 */
[----:B------:R-:W-:Y:S01]  /*5a10*/  FADD R114, R114, R107 ;  /* 0x0000006b72727221 */ /* 0x000fe20000000000 */
[----:B--2---:R-:W-:Y:S01]  /*5a20*/  @!P6 FMUL R57, R57, R57 ;  /* 0x000000393939e220 */ /* 0x004fe20000400000 */
[----:B------:R-:W-:-:S03]  /*5a30*/  FSETP.GEU.AND P6, PT, R29, -126, PT ;  /* 0xc2fc00001d00780b */ /* 0x000fc60003fce000 */
[----:B------:R-:W-:Y:S01]  /*5a40*/  HGMMA.64x32x16.F32.BF16 R88, R24, gdesc[UR8].tnspB, R88, gsb0 ;  /* 0x4060000818587df0 */ /* 0x000fe20008001858 */
[----:B------:R2:W3:Y:S01]  /*5a50*/  MUFU.EX2 R58, R28 ;  /* 0x0000001c003a7308 */ /* 0x0004e20000000800 */
[----:B------:R-:W-:Y:S01]  /*5a60*/  UMOV UR10, UR8 ;  /* 0x00000008000a7c82 */ /* 0x000fe20008000000 */
[----:B------:R-:W-:Y:S01]  /*5a70*/  UMOV UR11, 0x80000020 ;  /* 0x80000020000b7882 */ /* 0x000fe20000000000 */
[----:B------:R-:W-:Y:S01]  /*5a80*/  UIADD3 UR8, UR6, 0x80, URZ ;  /* 0x0000008006087890 */ /* 0x000fe2000fffe03f */
[----:B------:R-:W-:Y:S01]  /*5a90*/  F2FP.BF16.F32.PACK_AB R40, R57, R56 ;  /* 0x000000383928723e */ /* 0x000fe200000010ff */
[----:B-1----:R-:W-:Y:S01]  /*5aa0*/  @!P5 FMUL R61, R61, R61 ;  /* 0x0000003d3d3dd220 */ /* 0x002fe20000400000 */
[----:B------:R-:W-:Y:S02]  /*5ab0*/  FSETP.GEU.AND P5, PT, R59, -126, PT ;  /* 0xc2fc00003b00780b */ /* 0x000fe40003fae000 */
[----:B--2---:R-:W-:Y:S01]  /*5ac0*/  F2FP.BF16.F32.PACK_AB R28, R112, R109 ;  /* 0x0000006d701c723e */ /* 0x004fe200000010ff */
[----:B------:R-:W-:Y:S01]  /*5ad0*/  @!P6 FMUL R29, R29, 0.5 ;  /* 0x3f0000001d1de820 */ /* 0x000fe20000400000 */
[----:B------:R-:W-:-:S04]  /*5ae0*/  FADD R109, R110, R109 ;  /* 0x0000006d6e6d7221 */ /* 0x000fc80000000000 */
[----:B------:R-:W-:Y:S01]  /*5af0*/  FADD R109, R109, R112 ;  /* 0x000000706d6d7221 */ /* 0x000fe20000000000 */
[----:B---3--:R-:W-:-:S03]  /*5b00*/  @!P4 FMUL R58, R58, R58 ;  /* 0x0000003a3a3ac220 */ /* 0x008fc60000400000 */
[----:B------:R-:W-:Y:S01]  /*5b10*/  FADD R116, R109, R116 ;  /* 0x000000746d747221 */ /* 0x000fe20000000000 */
[----:B------:R-:W-:Y:S01]  /*5b20*/  @!P5 FMUL R59, R59, 0.5 ;  /* 0x3f0000003b3bd820 */ /* 0x000fe20000400000 */
[----:B------:R-:W-:Y:S02]  /*5b30*/  F2FP.BF16.F32.PACK_AB R42, R58, R61 ;  /* 0x0000003d3a2a723e */ /* 0x000fe400000010ff */
[----:B------:R-:W-:-:S04]  /*5b40*/  FADD R116, R116, R115 ;  /* 0x0000007374747221 */ /* 0x000fc80000000000 */
[----:B------:R-:W-:-:S04]  /*5b50*/  FADD R123, R116, R123 ;  /* 0x0000007b747b7221 */ /* 0x000fc80000000000 */
[----:B------:R-:W-:-:S04]  /*5b60*/  FADD R123, R123, R122 ;  /* 0x0000007a7b7b7221 */ /* 0x000fc80000000000 */
[----:B------:R-:W-:-:S04]  /*5b70*/  FADD R124, R123, R124 ;  /* 0x0000007c7b7c7221 */ /* 0x000fc80000000000 */
[----:B------:R-:W-:-:S04]  /*5b80*/  FADD R121, R124, R121 ;  /* 0x000000797c797221 */ /* 0x000fc80000000000 */
[----:B------:R-:W-:-:S04]  /*5b90*/  FADD R126, R121, R126 ;  /* 0x0000007e797e7221 */ /* 0x000fc80000000000 */
[----:B------:R-:W-:Y:S01]  /*5ba0*/  FADD R53, R126, R53 ;  /* 0x000000357e357221 */ /* 0x000fe20000000000 */
[----:B------:R-:W-:Y:S02]  /*5bb0*/  WARPGROUP.DEPBAR.LE gsb0, 0x0 ;  /* 0x00008000000079c5 */ /* 0x000fe40000010000 */
[----:B------:R1:W2:Y:S01]  /*5bc0*/  MUFU.EX2 R24, R29 ;  /* 0x0000001d00187308 */ /* 0x0002a20000000800 */
[--C-:B------:R-:W-:Y:S01]  /*5bd0*/  FFMA R26, R63, UR7, -R21.reuse ;  /* 0x000000073f1a7c23 */ /* 0x100fe20008000815 */
[----:B------:R-:W-:Y:S01]  /*5be0*/  FFMA R25, R62, UR7, -R21 ;  /* 0x000000073e197c23 */ /* 0x000fe20008000815 */
[----:B------:R-:W-:-:S04]  /*5bf0*/  FADD R52, R53, R52 ;  /* 0x0000003435347221 */ /* 0x000fc80000000000 */
[----:B------:R-:W-:Y:S01]  /*5c00*/  FSETP.GEU.AND P4, PT, R25, -126, PT ;  /* 0xc2fc00001900780b */ /* 0x000fe20003f8e000 */
[----:B------:R-:W3:Y:S01]  /*5c10*/  MUFU.EX2 R27, R59 ;  /* 0x0000003b001b7308 */ /* 0x000ee20000000800 */
[----:B-1----:R-:W-:Y:S01]  /*5c20*/  F2FP.BF16.F32.PACK_AB R29, R120, R117 ;  /* 0x00000075781d723e */ /* 0x002fe200000010ff */
[----:B------:R-:W-:Y:S01]  /*5c30*/  FADD R117, R114, R117 ;  /* 0x0000007572757221 */ /* 0x000fe20000000000 */
[----:B------:R-:W-:Y:S02]  /*5c40*/  FADD R129, R52, R129 ;  /* 0x0000008134817221 */ /* 0x000fe40000000000 */
[----:B------:R-:W-:Y:S01]  /*5c50*/  WARPGROUP.ARRIVE ;  /* 0x00000000000079c5 */ /* 0x000fe20000000000 */
[----:B------:R-:W-:Y:S01]  /*5c60*/  FADD R117, R117, R120 ;  /* 0x0000007875757221 */ /* 0x000fe20000000000 */
[----:B------:R-:W-:Y:S01]  /*5c70*/  FADD R56, R129, R56 ;  /* 0x0000003881387221 */ /* 0x000fe20000000000 */
[----:B--2---:R-:W-:Y:S01]  /*5c80*/  @!P6 FMUL R24, R24, R24 ;  /* 0x000000181818e220 */ /* 0x004fe20000400000 */
[----:B------:R-:W-:-:S02]  /*5c90*/  FSETP.GEU.AND P6, PT, R26, -126, PT ;  /* 0xc2fc00001a00780b */ /* 0x000fc40003fce000 */
[----:B------:R-:W-:Y:S01]  /*5ca0*/  HGMMA.64x32x16.F32.BF16 R88, R28, gdesc[UR8].tnspB, R88, gsb0 ;  /* 0x406000081c587df0 */ /* 0x000fe20008001858 */
[----:B------:R-:W-:Y:S01]  /*5cb0*/  UMOV UR10, UR8 ;  /* 0x00000008000a7c82 */ /* 0x000fe20008000000 */
[----:B------:R-:W-:Y:S01]  /*5cc0*/  UMOV UR11, 0x80000020 ;  /* 0x80000020000b7882 */ /* 0x000fe20000000000 */
[----:B------:R-:W-:Y:S01]  /*5cd0*/  @!P4 FMUL R25, R25, 0.5 ;  /* 0x3f0000001919c820 */ /* 0x000fe20000400000 */
[----:B------:R-:W-:Y:S01]  /*5ce0*/  UIADD3 UR8, UR6, 0xc0, URZ ;  /* 0x000000c006087890 */ /* 0x000fe2000fffe03f */
[----:B------:R-:W-:Y:S01]  /*5cf0*/  FADD R118, R117, R118 ;  /* 0x0000007675767221 */ /* 0x000fe20000000000 */
[----:B---3--:R-:W-:Y:S01]  /*5d00*/  @!P5 FMUL R27, R27, R27 ;  /* 0x0000001b1b1bd220 */ /* 0x008fe20000400000 */
[----:B------:R-:W-:Y:S01]  /*5d10*/  FSETP.GEU.AND P5, PT, R64, -126, PT ;  /* 0xc2fc00004000780b */ /* 0x000fe20003fae000 */
[----:B------:R-:W-:Y:S01]  /*5d20*/  FADD R56, R56, R57 ;  /* 0x0000003938387221 */ /* 0x000fe20000000000 */
[----:B------:R-:W1:Y:S01]  /*5d30*/  MUFU.EX2 R25, R25 ;  /* 0x0000001900197308 */ /* 0x000e620000000800 */
[----:B------:R-:W-:Y:S01]  /*5d40*/  FADD R118, R118, R119 ;  /* 0x0000007776767221 */ /* 0x000fe20000000000 */
[----:B------:R-:W-:Y:S01]  /*5d50*/  F2FP.BF16.F32.PACK_AB R41, R27, R24 ;  /* 0x000000181b29723e */ /* 0x000fe200000010ff */
[----:B------:R-:W-:Y:S01]  /*5d60*/  @!P6 FMUL R26, R26, 0.5 ;  /* 0x3f0000001a1ae820 */ /* 0x000fe20000400000 */
[----:B------:R-:W-:Y:S01]  /*5d70*/  FADD R61, R56, R61 ;  /* 0x0000003d383d7221 */ /* 0x000fe20000000000 */
[----:B------:R-:W-:-:S03]  /*5d80*/  FADD R127, R118, R127 ;  /* 0x0000007f767f7221 */ /* 0x000fc60000000000 */
[----:B------:R-:W-:Y:S01]  /*5d90*/  FADD R58, R61, R58 ;  /* 0x0000003a3d3a7221 */ /* 0x000fe20000000000 */
[----:B------:R-:W2:Y:S01]  /*5da0*/  MUFU.EX2 R26, R26 ;  /* 0x0000001a001a7308 */ /* 0x000ea20000000800 */
[----:B------:R-:W-:Y:S01]  /*5db0*/  FADD R127, R127, R128 ;  /* 0x000000807f7f7221 */ /* 0x000fe20000000000 */
[----:B------:R-:W-:Y:S01]  /*5dc0*/  @!P5 FMUL R64, R64, 0.5 ;  /* 0x3f0000004040d820 */ /* 0x000fe20000400000 */
[----:B-1----:R-:W-:Y:S01]  /*5dd0*/  @!P4 FMUL R25, R25, R25 ;  /* 0x000000191919c220 */ /* 0x002fe20000400000 */
[----:B------:R-:W-:Y:S01]  /*5de0*/  FSETP.GEU.AND P4, PT, R65, -126, PT ;  /* 0xc2fc00004100780b */ /* 0x000fe20003f8e000 */
[----:B--2---:R-:W-:Y:S01]  /*5df0*/  @!P6 FMUL R26, R26, R26 ;  /* 0x0000001a1a1ae220 */ /* 0x004fe20000400000 */
[----:B------:R-:W-:-:S11]  /*5e00*/  FSETP.GEU.AND P6, PT, R68, -126, PT ;  /* 0xc2fc00004400780b */ /* 0x000fd60003fce000 */
[----:B------:R-:W-:Y:S01]  /*5e10*/  @!P4 FMUL R65, R65, 0.5 ;  /* 0x3f0000004141c820 */ /* 0x000fe20000400000 */
[----:B------:R-:W-:Y:S01]  /*5e20*/  F2FP.BF16.F32.PACK_AB R43, R26, R25 ;  /* 0x000000191a2b723e */ /* 0x000fe200000010ff */
[----:B------:R-:W-:Y:S01]  /*5e30*/  @!P6 FMUL R68, R68, 0.5 ;  /* 0x3f0000004444e820 */ /* 0x000fe20000400000 */
[----:B------:R-:W-:Y:S02]  /*5e40*/  WARPGROUP.DEPBAR.LE gsb0, 0x0 ;  /* 0x00008000000079c5 */ /* 0x000fe40000010000 */
[----:B------:R-:W-:Y:S01]  /*5e50*/  WARPGROUP.ARRIVE ;  /* 0x00000000000079c5 */ /* 0x000fe20000000000 */
[----:B------:R-:W1:Y:S01]  /*5e60*/  MUFU.EX2 R28, R68 ;  /* 0x00000044001c7308 */ /* 0x000e620000000800 */
[----:B------:R-:W-:-:S04]  /*5e70*/  FFMA R29, R69, UR7, -R22 ;  /* 0x00000007451d7c23 */ /* 0x000fc80008000816 */
[----:B------:R-:W-:Y:S01]  /*5e80*/  HGMMA.64x32x16.F32.BF16 R88, R32, gdesc[UR8].tnspB, R88, gsb0 ;  /* 0x4060000820587df0 */ /* 0x000fe20008001858 */
[----:B------:R-:W-:Y:S01]  /*5e90*/  UMOV UR10, UR8 ;  /* 0x00000008000a7c82 */ /* 0x000fe20008000000 */
[----:B------:R-:W-:Y:S01]  /*5ea0*/  UMOV UR11, 0x80000020 ;  /* 0x80000020000b7882 */ /* 0x000fe20000000000 */
[----:B------:R-:W2:Y:S01]  /*5eb0*/  MUFU.EX2 R31, R64 ;  /* 0x00000040001f7308 */ /* 0x000ea20000000800 */
[----:B------:R-:W-:-:S07]  /*5ec0*/  UIADD3 UR8, UR6, 0x100, URZ ;  /* 0x0000010006087890 */ /* 0x000fce000fffe03f */
[----:B------:R-:W3:Y:S01]  /*5ed0*/  MUFU.EX2 R30, R65 ;  /* 0x00000041001e7308 */ /* 0x000ee20000000800 */
[----:B-1----:R-:W-:Y:S01]  /*5ee0*/  @!P6 FMUL R28, R28, R28 ;  /* 0x0000001c1c1ce220 */ /* 0x002fe20000400000 */
[----:B------:R-:W-:Y:S01]  /*5ef0*/  FSETP.GEU.AND P6, PT, R67, -126, PT ;  /* 0xc2fc00004300780b */ /* 0x000fe20003fce000 */
[----:B--2---:R-:W-:Y:S01]  /*5f00*/  @!P5 FMUL R31, R31, R31 ;  /* 0x0000001f1f1fd220 */ /* 0x004fe20000400000 */
[----:B------:R-:W-:-:S11]  /*5f10*/  FSETP.GEU.AND P5, PT, R29, -126, PT ;  /* 0xc2fc00001d00780b */ /* 0x000fd60003fae000 */
[----:B------:R-:W-:Y:S01]  /*5f20*/  @!P6 FMUL R67, R67, 0.5 ;  /* 0x3f0000004343e820 */ /* 0x000fe20000400000 */
[----:B---3--:R-:W-:Y:S01]  /*5f30*/  @!P4 FMUL R30, R30, R30 ;  /* 0x0000001e1e1ec220 */ /* 0x008fe20000400000 */
[----:B------:R-:W-:-:S04]  /*5f40*/  FSETP.GEU.AND P4, PT, R66, -126, PT ;  /* 0xc2fc00004200780b */ /* 0x000fc80003f8e000 */
[----:B------:R-:W-:Y:S01]  /*5f50*/  F2FP.BF16.F32.PACK_AB R44, R30, R31 ;  /* 0x0000001f1e2c723e */ /* 0x000fe200000010ff */
[----:B------:R-:W-:Y:S01]  /*5f60*/  @!P5 FMUL R29, R29, 0.5 ;  /* 0x3f0000001d1dd820 */ /* 0x000fe20000400000 */
[----:B------:R-:W-:-:S04]  /*5f70*/  FADD R31, R58, R31 ;  /* 0x0000001f3a1f7221 */ /* 0x000fc80000000000 */
[----:B------:R-:W-:Y:S01]  /*5f80*/  FADD R31, R31, R30 ;  /* 0x0000001e1f1f7221 */ /* 0x000fe20000000000 */
[----:B------:R-:W1:Y:S02]  /*5f90*/  MUFU.EX2 R29, R29 ;  /* 0x0000001d001d7308 */ /* 0x000e640000000800 */
[----:B------:R-:W-:Y:S01]  /*5fa0*/  @!P4 FMUL R66, R66, 0.5 ;  /* 0x3f0000004242c820 */ /* 0x000fe20000400000 */
[----:B------:R-:W-:Y:S02]  /*5fb0*/  WARPGROUP.DEPBAR.LE gsb0, 0x0 ;  /* 0x00008000000079c5 */ /* 0x000fe40000010000 */
[----:B------:R-:W-:-:S03]  /*5fc0*/  WARPGROUP.ARRIVE ;  /* 0x00000000000079c5 */ /* 0x000fc60000000000 */
[----:B------:R-:W2:Y:S01]  /*5fd0*/  MUFU.EX2 R32, R67 ;  /* 0x0000004300207308 */ /* 0x000ea20000000800 */
[--C-:B------:R-:W-:Y:S01]  /*5fe0*/  FFMA R34, R71, UR7, -R21.reuse ;  /* 0x0000000747227c23 */ /* 0x100fe20008000815 */
[----:B------:R-:W-:Y:S01]  /*5ff0*/  FFMA R33, R70, UR7, -R21 ;  /* 0x0000000746217c23 */ /* 0x000fe20008000815 */
[----:B-1----:R-:W-:Y:S01]  /*6000*/  @!P5 FMUL R29, R29, R29 ;  /* 0x0000001d1d1dd220 */ /* 0x002fe20000400000 */
[----:B------:R-:W-:Y:S01]  /*6010*/  HGMMA.64x32x16.F32.BF16 R88, R36, gdesc[UR8].tnspB, R88, gsb0 ;  /* 0x4060000824587df0 */ /* 0x000fe20008001858 */
[----:B------:R-:W-:Y:S02]  /*6020*/  UMOV UR10, UR8 ;  /* 0x00000008000a7c82 */ /* 0x000fe40008000000 */
[----:B------:R-:W-:Y:S01]  /*6030*/  FSETP.GEU.AND P5, PT, R33, -126, PT ;  /* 0xc2fc00002100780b */ /* 0x000fe20003fae000 */
[----:B------:R-:W1:Y:S01]  /*6040*/  MUFU.EX2 R35, R66 ;  /* 0x0000004200237308 */ /* 0x000e620000000800 */
[----:B------:R-:W-:Y:S01]  /*6050*/  UMOV UR11, 0x80000020 ;  /* 0x80000020000b7882 */ /* 0x000fe20000000000 */
[----:B------:R-:W-:Y:S01]  /*6060*/  F2FP.BF16.F32.PACK_AB R46, R29, R28 ;  /* 0x0000001c1d2e723e */ /* 0x000fe200000010ff */
[----:B------:R-:W-:Y:S01]  /*6070*/  UIADD3 UR8, UR6, 0x140, URZ ;  /* 0x0000014006087890 */ /* 0x000fe2000fffe03f */
[----:B------:R-:W-:-:S04]  /*6080*/  FADD R28, R31, R28 ;  /* 0x0000001c1f1c7221 */ /* 0x000fc80000000000 */
[----:B------:R-:W-:Y:S01]  /*6090*/  FADD R29, R28, R29 ;  /* 0x0000001d1c1d7221 */ /* 0x000fe20000000000 */
[----:B--2---:R-:W-:Y:S01]  /*60a0*/  @!P6 FMUL R32, R32, R32 ;  /* 0x000000202020e220 */ /* 0x004fe20000400000 */
[----:B------:R-:W-:Y:S02]  /*60b0*/  FSETP.GEU.AND P6, PT, R72, -126, PT ;  /* 0xc2fc00004800780b */ /* 0x000fe40003fce000 */
[----:B------:R-:W-:Y:S01]  /*60c0*/  @!P5 FMUL R33, R33, 0.5 ;  /* 0x3f0000002121d820 */ /* 0x000fe20000400000 */
[----:B-1----:R-:W-:Y:S01]  /*60d0*/  @!P4 FMUL R35, R35, R35 ;  /* 0x000000232323c220 */ /* 0x002fe20000400000 */
[----:B------:R-:W-:-:S04]  /*60e0*/  FSETP.GEU.AND P4, PT, R34, -126, PT ;  /* 0xc2fc00002200780b */ /* 0x000fc80003f8e000 */
[----:B------:R-:W1:Y:S01]  /*60f0*/  MUFU.EX2 R33, R33 ;  /* 0x0000002100217308 */ /* 0x000e620000000800 */
[----:B------:R-:W-:-:S04]  /*6100*/  F2FP.BF16.F32.PACK_AB R45, R32, R35 ;  /* 0x00000023202d723e */ /* 0x000fc800000010ff */
[----:B------:R-:W-:-:S04]  /*6110*/  @!P6 FMUL R72, R72, 0.5 ;  /* 0x3f0000004848e820 */ /* 0x000fc80000400000 */
[----:B------:R-:W-:Y:S01]  /*6120*/  @!P4 FMUL R34, R34, 0.5 ;  /* 0x3f0000002222c820 */ /* 0x000fe20000400000 */
[----:B-1----:R-:W-:-:S05]  /*6130*/  @!P5 FMUL R33, R33, R33 ;  /* 0x000000212121d220 */ /* 0x002fca0000400000 */
[----:B------:R-:W1:Y:S01]  /*6140*/  MUFU.EX2 R34, R34 ;  /* 0x0000002200227308 */ /* 0x000e620000000800 */
[----:B------:R-:W-:Y:S01]  /*6150*/  FSETP.GEU.AND P5, PT, R73, -126, PT ;  /* 0xc2fc00004900780b */ /* 0x000fe20003fae000 */
[----:B------:R-:W-:Y:S02]  /*6160*/  WARPGROUP.DEPBAR.LE gsb0, 0x0 ;  /* 0x00008000000079c5 */ /* 0x000fe40000010000 */
[----:B------:R-:W-:-:S04]  /*6170*/  WARPGROUP.ARRIVE ;  /* 0x00000000000079c5 */ /* 0x000fc80000000000 */
[----:B------:R-:W2:Y:S01]  /*6180*/  MUFU.EX2 R36, R72 ;  /* 0x0000004800247308 */ /* 0x000ea20000000800 */
[----:B------:R-:W-:-:S05]  /*6190*/  FFMA R38, R77, UR7, -R22 ;  /* 0x000000074d267c23 */ /* 0x000fca0008000816 */
[----:B------:R-:W-:Y:S01]  /*61a0*/  @!P5 FMUL R73, R73, 0.5 ;  /* 0x3f0000004949d820 */ /* 0x000fe20000400000 */
[----:B-1----:R-:W-:Y:S01]  /*61b0*/  @!P4 FMUL R34, R34, R34 ;  /* 0x000000222222c220 */ /* 0x002fe20000400000 */
[----:B------:R-:W-:Y:S01]  /*61c0*/  HGMMA.64x32x16.F32.BF16 R88, R40, gdesc[UR8].tnspB, R88, gsb0 ;  /* 0x4060000828587df0 */ /* 0x000fe20008001858 */
[----:B------:R-:W-:Y:S01]  /*61d0*/  FSETP.GEU.AND P4, PT, R76, -126, PT ;  /* 0xc2fc00004c00780b */ /* 0x000fe20003f8e000 */
[----:B------:R-:W-:Y:S01]  /*61e0*/  UMOV UR10, UR8 ;  /* 0x00000008000a7c82 */ /* 0x000fe20008000000 */
[----:B------:R-:W1:Y:S01]  /*61f0*/  MUFU.EX2 R39, R73 ;  /* 0x0000004900277308 */ /* 0x000e620000000800 */
[----:B------:R-:W-:Y:S01]  /*6200*/  F2FP.BF16.F32.PACK_AB R47, R34, R33 ;  /* 0x00000021222f723e */ /* 0x000fe200000010ff */
[----:B------:R-:W-:Y:S01]  /*6210*/  UMOV UR11, 0x80000020 ;  /* 0x80000020000b7882 */ /* 0x000fe20000000000 */
[----:B------:R-:W-:Y:S02]  /*6220*/  UIADD3 UR8, UR6, 0x180, URZ ;  /* 0x0000018006087890 */ /* 0x000fe4000fffe03f */
[----:B------:R-:W-:Y:S01]  /*6230*/  UIADD3 UR6, UR6, 0x1c0, URZ ;  /* 0x000001c006067890 */ /* 0x000fe2000fffe03f */
[----:B--2---:R-:W-:Y:S01]  /*6240*/  @!P6 FMUL R36, R36, R36 ;  /* 0x000000242424e220 */ /* 0x004fe20000400000 */
[----:B------:R-:W-:-:S04]  /*6250*/  FSETP.GEU.AND P6, PT, R38, -126, PT ;  /* 0xc2fc00002600780b */ /* 0x000fc80003fce000 */
[----:B------:R-:W-:-:S04]  /*6260*/  @!P4 FMUL R76, R76, 0.5 ;  /* 0x3f0000004c4cc820 */ /* 0x000fc80000400000 */
[----:B------:R-:W2:Y:S01]  /*6270*/  MUFU.EX2 R37, R76 ;  /* 0x0000004c00257308 */ /* 0x000ea20000000800 */
[----:B-1----:R-:W-:Y:S01]  /*6280*/  @!P5 FMUL R39, R39, R39 ;  /* 0x000000272727d220 */ /* 0x002fe20000400000 */
[----:B------:R-:W-:-:S03]  /*6290*/  FSETP.GEU.AND P5, PT, R74, -126, PT ;  /* 0xc2fc00004a00780b */ /* 0x000fc60003fae000 */
[----:B------:R-:W-:-:S06]  /*62a0*/  @!P6 FMUL R38, R38, 0.5 ;  /* 0x3f0000002626e820 */ /* 0x000fcc0000400000 */
[----:B------:R-:W1:Y:S04]  /*62b0*/  MUFU.EX2 R38, R38 ;  /* 0x0000002600267308 */ /* 0x000e680000000800 */
[----:B------:R-:W-:Y:S01]  /*62c0*/  @!P5 FMUL R74, R74, 0.5 ;  /* 0x3f0000004a4ad820 */ /* 0x000fe20000400000 */
[----:B--2---:R-:W-:Y:S01]  /*62d0*/  @!P4 FMUL R37, R37, R37 ;  /* 0x000000252525c220 */ /* 0x004fe20000400000 */
[----:B------:R-:W-:Y:S01]  /*62e0*/  FSETP.GEU.AND P4, PT, R75, -126, PT ;  /* 0xc2fc00004b00780b */ /* 0x000fe20003f8e000 */
[----:B-1----:R-:W-:Y:S01]  /*62f0*/  @!P6 FMUL R38, R38, R38 ;  /* 0x000000262626e220 */ /* 0x002fe20000400000 */
[----:B------:R-:W-:Y:S02]  /*6300*/  WARPGROUP.DEPBAR.LE gsb0, 0x0 ;  /* 0x00008000000079c5 */ /* 0x000fe40000010000 */
[----:B------:R-:W-:Y:S01]  /*6310*/  FFMA R42, R78, UR7, -R21 ;  /* 0x000000074e2a7c23 */ /* 0x000fe20008000815 */
[----:B------:R-:W-:-:S08]  /*6320*/  WARPGROUP.ARRIVE ;  /* 0x00000000000079c5 */ /* 0x000fd00000000000 */
[----:B------:R-:W-:Y:S01]  /*6330*/  @!P4 FMUL R75, R75, 0.5 ;  /* 0x3f0000004b4bc820 */ /* 0x000fe20000400000 */
[----:B------:R-:W1:Y:S01]  /*6340*/  MUFU.EX2 R40, R74 ;  /* 0x0000004a00287308 */ /* 0x000e620000000800 */
[--C-:B------:R-:W-:Y:S01]  /*6350*/  FFMA R43, R82, UR7, -R21.reuse ;  /* 0x00000007522b7c23 */ /* 0x100fe20008000815 */
[----:B------:R-:W-:Y:S01]  /*6360*/  FSETP.GEU.AND P6, PT, R42, -126, PT ;  /* 0xc2fc00002a00780b */ /* 0x000fe20003fce000 */
[----:B------:R-:W-:Y:S01]  /*6370*/  FFMA R21, R86, UR7, -R21 ;  /* 0x0000000756157c23 */ /* 0x000fe20008000815 */
[----:B------:R-:W-:Y:S01]  /*6380*/  HGMMA.64x32x16.F32.BF16 R88, R44, gdesc[UR8].tnspB, R88, gsb0 ;  /* 0x406000082c587df0 */ /* 0x000fe20008001858 */
[----:B------:R-:W-:Y:S01]  /*6390*/  F2FP.BF16.F32.PACK_AB R50, R38, R37 ;  /* 0x000000252632723e */ /* 0x000fe200000010ff */
[----:B------:R-:W-:Y:S01]  /*63a0*/  UMOV UR10, UR8 ;  /* 0x00000008000a7c82 */ /* 0x000fe20008000000 */
[----:B------:R-:W-:Y:S01]  /*63b0*/  UMOV UR11, 0x80000020 ;  /* 0x80000020000b7882 */ /* 0x000fe20000000000 */
[----:B------:R-:W2:Y:S01]  /*63c0*/  MUFU.EX2 R41, R75 ;  /* 0x0000004b00297308 */ /* 0x000ea20000000800 */
[----:B------:R-:W-:-:S06]  /*63d0*/  UMOV UR7, 0x80000020 ;  /* 0x8000002000077882 */ /* 0x000fcc0000000000 */
[----:B------:R-:W-:Y:S01]  /*63e0*/  @!P6 FMUL R42, R42, 0.5 ;  /* 0x3f0000002a2ae820 */ /* 0x000fe20000400000 */
[----:B-1----:R-:W-:Y:S01]  /*63f0*/  @!P5 FMUL R40, R40, R40 ;  /* 0x000000282828d220 */ /* 0x002fe20000400000 */
[----:B------:R-:W-:-:S04]  /*6400*/  FSETP.GEU.AND P5, PT, R79, -126, PT ;  /* 0xc2fc00004f00780b */ /* 0x000fc80003fae000 */
[----:B------:R-:W1:Y:S01]  /*6410*/  MUFU.EX2 R42, R42 ;  /* 0x0000002a002a7308 */ /* 0x000e620000000800 */
[----:B--2---:R-:W-:Y:S01]  /*6420*/  @!P4 FMUL R41, R41, R41 ;  /* 0x000000292929c220 */ /* 0x004fe20000400000 */
[----:B------:R-:W-:-:S04]  /*6430*/  FSETP.GEU.AND P4, PT, R80, -126, PT ;  /* 0xc2fc00005000780b */ /* 0x000fc80003f8e000 */
[----:B------:R-:W-:-:S03]  /*6440*/  F2FP.BF16.F32.PACK_AB R49, R41, R40 ;  /* 0x000000282931723e */ /* 0x000fc600000010ff */
[----:B------:R-:W-:-:S04]  /*6450*/  @!P5 FMUL R79, R79, 0.5 ;  /* 0x3f0000004f4fd820 */ /* 0x000fc80000400000 */
[----:B------:R-:W2:Y:S01]  /*6460*/  MUFU.EX2 R13, R79 ;  /* 0x0000004f000d7308 */ /* 0x000ea20000000800 */
[----:B-1----:R-:W-:Y:S01]  /*6470*/  @!P6 FMUL R42, R42, R42 ;  /* 0x0000002a2a2ae220 */ /* 0x002fe20000400000 */
[----:B------:R-:W-:Y:S01]  /*6480*/  FSETP.GEU.AND P6, PT, R81, -126, PT ;  /* 0xc2fc00005100780b */ /* 0x000fe20003fce000 */
[----:B------:R-:W-:-:S05]  /*6490*/  @!P4 FMUL R80, R80, 0.5 ;  /* 0x3f0000005050c820 */ /* 0x000fca0000400000 */
[----:B------:R-:W1:Y:S07]  /*64a0*/  MUFU.EX2 R15, R80 ;  /* 0x00000050000f7308 */ /* 0x000e6e0000000800 */
[----:B------:R-:W-:Y:S01]  /*64b0*/  @!P6 FMUL R81, R81, 0.5 ;  /* 0x3f0000005151e820 */ /* 0x000fe20000400000 */
[----:B--2---:R-:W-:Y:S01]  /*64c0*/  @!P5 FMUL R13, R13, R13 ;  /* 0x0000000d0d0dd220 */ /* 0x004fe20000400000 */
[----:B------:R-:W-:Y:S02]  /*64d0*/  WARPGROUP.DEPBAR.LE gsb0, 0x0 ;  /* 0x00008000000079c5 */ /* 0x000fe40000010000 */
[----:B------:R-:W2:Y:S01]  /*64e0*/  MUFU.EX2 R44, R81 ;  /* 0x00000051002c7308 */ /* 0x000ea20000000800 */
[----:B------:R-:W-:Y:S01]  /*64f0*/  FSETP.GEU.AND P5, PT, R85, -126, PT ;  /* 0xc2fc00005500780b */ /* 0x000fe20003fae000 */
[----:B------:R-:W-:Y:S01]  /*6500*/  FADD R46, R127, R48 ;  /* 0x000000307f2e7221 */ /* 0x000fe20000000000 */
[----:B------:R-:W-:Y:S01]  /*6510*/  F2FP.BF16.F32.PACK_AB R48, R39, R36 ;  /* 0x000000242730723e */ /* 0x000fe200000010ff */
[----:B------:R-:W-:Y:S01]  /*6520*/  FADD R36, R29, R36 ;  /* 0x000000241d247221 */ /* 0x000fe20000000000 */
[----:B-1----:R-:W-:Y:S01]  /*6530*/  @!P4 FMUL R15, R15, R15 ;  /* 0x0000000f0f0fc220 */ /* 0x002fe20000400000 */
[----:B------:R-:W-:Y:S01]  /*6540*/  FSETP.GEU.AND P4, PT, R23, -126, PT ;  /* 0xc2fc00001700780b */ /* 0x000fe20003f8e000 */
[----:B------:R-:W-:Y:S01]  /*6550*/  FADD R46, R46, R125 ;  /* 0x0000007d2e2e7221 */ /* 0x000fe20000000000 */
[----:B------:R-:W-:Y:S01]  /*6560*/  F2FP.BF16.F32.PACK_AB R51, R13, R42 ;  /* 0x0000002a0d33723e */ /* 0x000fe200000010ff */
[----:B------:R-:W-:-:S02]  /*6570*/  FADD R36, R36, R39 ;  /* 0x0000002724247221 */ /* 0x000fc40000000000 */
[----:B------:R-:W-:Y:S01]  /*6580*/  FADD R131, R46, R131 ;  /* 0x000000832e837221 */ /* 0x000fe20000000000 */
[----:B------:R-:W-:Y:S01]  /*6590*/  WARPGROUP.ARRIVE ;  /* 0x00000000000079c5 */ /* 0x000fe20000000000 */
[----:B------:R-:W-:Y:S01]  /*65a0*/  FADD R37, R36, R37 ;  /* 0x0000002524257221 */ /* 0x000fe20000000000 */
[----:B------:R-:W-:Y:S01]  /*65b0*/  @!P5 FMUL R85, R85, 0.5 ;  /* 0x3f0000005555d820 */ /* 0x000fe20000400000 */
[----:B------:R-:W-:Y:S01]  /*65c0*/  FADD R54, R131, R54 ;  /* 0x0000003683367221 */ /* 0x000fe20000000000 */
[----:B--2---:R-:W-:Y:S01]  /*65d0*/  @!P6 FMUL R44, R44, R44 ;  /* 0x0000002c2c2ce220 */ /* 0x004fe20000400000 */
[----:B------:R-:W-:Y:S02]  /*65e0*/  FSETP.GEU.AND P6, PT, R43, -126, PT ;  /* 0xc2fc00002b00780b */ /* 0x000fe40003fce000 */
[----:B------:R-:W-:Y:S01]  /*65f0*/  @!P4 FMUL R23, R23, 0.5 ;  /* 0x3f0000001717c820 */ /* 0x000fe20000400000 */
[----:B------:R-:W1:Y:S01]  /*6600*/  MUFU.EX2 R22, R85 ;  /* 0x0000005500167308 */ /* 0x000e620000000800 */
[----:B------:R-:W-:Y:S01]  /*6610*/  HGMMA.64x32x16.F32.BF16 R88, R48, gdesc[UR8].tnspB, R88, gsb0 ;  /* 0x4060000830587df0 */ /* 0x000fe20008001858 */
[----:B------:R-:W-:Y:S01]  /*6620*/  FADD R55, R54, R55 ;  /* 0x0000003736377221 */ /* 0x000fe20000000000 */
[----:B------:R-:W-:Y:S01]  /*6630*/  F2FP.BF16.F32.PACK_AB R52, R44, R15 ;  /* 0x0000000f2c34723e */ /* 0x000fe200000010ff */
[----:B------:R-:W-:-:S02]  /*6640*/  FADD R38, R37, R38 ;  /* 0x0000002625267221 */ /* 0x000fc40000000000 */
[----:B------:R-:W-:Y:S02]  /*6650*/  FADD R55, R55, R130 ;  /* 0x0000008237377221 */ /* 0x000fe40000000000 */
[----:B------:R-:W2:Y:S01]  /*6660*/  MUFU.EX2 R23, R23 ;  /* 0x0000001700177308 */ /* 0x000ea20000000800 */
[----:B------:R-:W-:Y:S01]  /*6670*/  FADD R15, R38, R15 ;  /* 0x0000000f260f7221 */ /* 0x000fe20000000000 */
[----:B------:R-:W-:Y:S01]  /*6680*/  FADD R24, R55, R24 ;  /* 0x0000001837187221 */ /* 0x000fe20000000000 */
[----:B------:R-:W-:Y:S02]  /*6690*/  @!P6 FMUL R43, R43, 0.5 ;  /* 0x3f0000002b2be820 */ /* 0x000fe40000400000 */
[----:B------:R-:W-:Y:S01]  /*66a0*/  FADD R44, R15, R44 ;  /* 0x0000002c0f2c7221 */ /* 0x000fe20000000000 */
[----:B------:R-:W-:-:S03]  /*66b0*/  FADD R24, R24, R27 ;  /* 0x0000001b18187221 */ /* 0x000fc60000000000 */
[----:B------:R-:W3:Y:S01]  /*66c0*/  MUFU.EX2 R43, R43 ;  /* 0x0000002b002b7308 */ /* 0x000ee20000000800 */
[----:B-1----:R-:W-:Y:S01]  /*66d0*/  @!P5 FMUL R22, R22, R22 ;  /* 0x000000161616d220 */ /* 0x002fe20000400000 */
[----:B------:R-:W-:Y:S01]  /*66e0*/  FSETP.GEU.AND P5, PT, R83, -126, PT ;  /* 0xc2fc00005300780b */ /* 0x000fe20003fae000 */
[----:B------:R-:W-:Y:S01]  /*66f0*/  FADD R25, R24, R25 ;  /* 0x0000001918197221 */ /* 0x000fe20000000000 */
[C---:B------:R-:W-:Y:S01]  /*6700*/  LEA R24, R7.reuse, R14, 0x3 ;  /* 0x0000000e07187211 */ /* 0x040fe200078e18ff */
[----:B------:R-:W-:Y:S02]  /*6710*/  VIADD R7, R7, 0x1 ;  /* 0x0000000107077836 */ /* 0x000fe40000000000 */
[----:B------:R-:W-:Y:S01]  /*6720*/  FADD R26, R25, R26 ;  /* 0x0000001a191a7221 */ /* 0x000fe20000000000 */
[----:B--2---:R-:W-:Y:S01]  /*6730*/  @!P4 FMUL R23, R23, R23 ;  /* 0x000000171717c220 */ /* 0x004fe20000400000 */
[----:B------:R-:W-:Y:S02]  /*6740*/  FSETP.GEU.AND P4, PT, R87, -126, PT ;  /* 0xc2fc00005700780b */ /* 0x000fe40003f8e000 */
[----:B------:R-:W-:Y:S01]  /*6750*/  FADD R35, R26, R35 ;  /* 0x000000231a237221 */ /* 0x000fe20000000000 */
[----:B------:R-:W-:Y:S01]  /*6760*/  PRMT R24, RZ, 0x654, R24 ;  /* 0x00000654ff187816 */ /* 0x000fe20000000018 */
[----:B------:R-:W-:Y:S01]  /*6770*/  FADD R15, R44, R23 ;  /* 0x000000172c0f7221 */ /* 0x000fe20000000000 */
[----:B------:R-:W-:Y:S01]  /*6780*/  F2FP.BF16.F32.PACK_AB R54, R22, R23 ;  /* 0x000000171636723e */ /* 0x000fe200000010ff */
[----:B------:R-:W-:Y:S01]  /*6790*/  @!P5 FMUL R83, R83, 0.5 ;  /* 0x3f0000005353d820 */ /* 0x000fe20000400000 */
[----:B------:R-:W-:Y:S01]  /*67a0*/  FADD R32, R35, R32 ;  /* 0x0000002023207221 */ /* 0x000fe20000000000 */
[----:B---3--:R-:W-:Y:S01]  /*67b0*/  @!P6 FMUL R43, R43, R43 ;  /* 0x0000002b2b2be220 */ /* 0x008fe20000400000 */
[----:B------:R-:W-:Y:S01]  /*67c0*/  FSETP.GEU.AND P6, PT, R21, -126, PT ;  /* 0xc2fc00001500780b */ /* 0x000fe20003fce000 */
[----:B------:R-:W-:Y:S01]  /*67d0*/  FADD R15, R15, R22 ;  /* 0x000000160f0f7221 */ /* 0x000fe20000000000 */
[----:B------:R-:W-:Y:S01]  /*67e0*/  FADD R33, R32, R33 ;  /* 0x0000002120217221 */ /* 0x000fe20000000000 */
[----:B------:R-:W1:Y:S01]  /*67f0*/  MUFU.EX2 R83, R83 ;  /* 0x0000005300537308 */ /* 0x000e620000000800 */
[----:B------:R-:W-:Y:S01]  /*6800*/  @!P4 FMUL R87, R87, 0.5 ;  /* 0x3f0000005757c820 */ /* 0x000fe20000400000 */
[----:B------:R-:W-:Y:S01]  /*6810*/  ISETP.NE.AND P3, PT, R7, 0x4, PT ;  /* 0x000000040700780c */ /* 0x000fe20003f65270 */
[----:B------:R-:W-:-:S03]  /*6820*/  FADD R33, R33, R34 ;  /* 0x0000002221217221 */ /* 0x000fc60000000000 */
[----:B------:R-:W-:Y:S01]  /*6830*/  SEL R7, R7, RZ, P3 ;  /* 0x000000ff07077207 */ /* 0x000fe20001800000 */
[----:B------:R-:W-:Y:S01]  /*6840*/  FADD R40, R33, R40 ;  /* 0x0000002821287221 */ /* 0x000fe20000000000 */
[----:B------:R-:W2:Y:S02]  /*6850*/  MUFU.EX2 R87, R87 ;  /* 0x0000005700577308 */ /* 0x000ea40000000800 */
[----:B------:R-:W-:Y:S01]  /*6860*/  @!P6 FMUL R21, R21, 0.5 ;  /* 0x3f0000001515e820 */ /* 0x000fe20000400000 */
[----:B------:R-:W-:Y:S01]  /*6870*/  FADD R41, R40, R41 ;  /* 0x0000002928297221 */ /* 0x000fe20000000000 */
[----:B------:R-:W-:-:S03]  /*6880*/  WARPGROUP.DEPBAR.LE gsb0, 0x0 ;  /* 0x00008000000079c5 */ /* 0x000fc60000010000 */
[----:B------:R-:W-:Y:S01]  /*6890*/  FADD R42, R41, R42 ;  /* 0x0000002a292a7221 */ /* 0x000fe20000000000 */
[----:B------:R-:W3:Y:S01]  /*68a0*/  MUFU.EX2 R21, R21 ;  /* 0x0000001500157308 */ /* 0x000ee20000000800 */
[----:B-1----:R-:W-:Y:S02]  /*68b0*/  @!P5 FMUL R83, R83, R83 ;  /* 0x000000535353d220 */ /* 0x002fe40000400000 */
[----:B------:R-:W-:-:S03]  /*68c0*/  FADD R42, R42, R13 ;  /* 0x0000000d2a2a7221 */ /* 0x000fc60000000000 */
[----:B------:R-:W-:Y:S01]  /*68d0*/  F2FP.BF16.F32.PACK_AB R53, R83, R43 ;  /* 0x0000002b5335723e */ /* 0x000fe200000010ff */
[----:B------:R-:W-:Y:S01]  /*68e0*/  FADD R42, R42, R43 ;  /* 0x0000002b2a2a7221 */ /* 0x000fe20000000000 */
[----:B--2---:R-:W-:Y:S01]  /*68f0*/  @!P4 FMUL R87, R87, R87 ;  /* 0x000000575757c220 */ /* 0x004fe20000400000 */
[C---:B------:R-:W-:Y:S02]  /*6900*/  ISETP.NE.AND P4, PT, R17.reuse, 0x4, PT ;  /* 0x000000041100780c */ /* 0x040fe40003f85270 */
[----:B------:R-:W-:Y:S02]  /*6910*/  FADD R42, R42, R83 ;  /* 0x000000532a2a7221 */ /* 0x000fe40000000000 */
[----:B------:R-:W-:Y:S02]  /*6920*/  SEL R13, RZ, 0x1, P4 ;  /* 0x00000001ff0d7807 */ /* 0x000fe40002000000 */
[----:B------:R-:W-:Y:S01]  /*6930*/  SEL R17, R17, RZ, P4 ;  /* 0x000000ff11117207 */ /* 0x000fe20002000000 */
[----:B---3--:R-:W-:Y:S01]  /*6940*/  @!P6 FMUL R21, R21, R21 ;  /* 0x000000151515e220 */ /* 0x008fe20000400000 */
[----:B------:R-:W-:-:S03]  /*6950*/  LOP3.LUT R4, R4, R13, RZ, 0x3c, !PT ;  /* 0x0000000d04047212 */ /* 0x000fc600078e3cff */
[----:B------:R-:W-:Y:S01]  /*6960*/  FADD R42, R42, R21 ;  /* 0x000000152a2a7221 */ /* 0x000fe20000000000 */
[----:B------:R-:W-:-:S03]  /*6970*/  F2FP.BF16.F32.PACK_AB R55, R87, R21 ;  /* 0x000000155737723e */ /* 0x000fc600000010ff */
[----:B------:R-:W-:Y:S01]  /*6980*/  FADD R13, R42, R87 ;  /* 0x000000572a0d7221 */ /* 0x000fe20000000000 */
[----:B------:R-:W-:-:S06]  /*6990*/  WARPGROUP.ARRIVE ;  /* 0x00000000000079c5 */ /* 0x000fcc0000000000 */
[----:B------:R-:W-:Y:S03]  /*69a0*/  HGMMA.64x32x16.F32.BF16 R88, R52, gdesc[UR4].tnspB, R88, gsb0 ;  /* 0x4060000434587df0 */ /* 0x000fe60008001858 */
[----:B------:R-:W-:Y:S02]  /*69b0*/  WARPGROUP.DEPBAR.LE gsb0, 0x0 ;  /* 0x00008000000079c5 */ /* 0x000fe40000010000 */
[----:B------:R1:W-:Y:S01]  /*69c0*/  SYNCS.ARRIVE.TRANS64.RED.A1T0 RZ, [R24+URZ], RZ ;  /* 0x000000ff18ff79a7 */ /* 0x0003e2000810043f */
[----:B------:R-:W-:Y:S05]  /*69d0*/  @P2 BRA `(.L_x_31) ;  /* 0x0000000000a02947 */ /* 0x000fea0003800000 */
[----:B------:R-:W-:Y:S01]  /*69e0*/  ISETP.LT.OR P2, PT, R8, 0x1, !P0 ;  /* 0x000000010800780c */ /* 0x000fe20004741670 */
[----:B------:R-:W-:-:S12]  /*69f0*/  BSSY B0, `(.L_x_32) ;  /* 0x0000025000007945 */ /* 0x000fd80003800000 */
[----:B------:R-:W-:Y:S05]  /*6a00*/  @P2 BRA `(.L_x_33) ;  /* 0x00000000008c2947 */ /* 0x000fea0003800000 */
[----:B------:R-:W-:Y:S01]  /*6a10*/  ISETP.NE.AND P3, PT, R0, RZ, PT ;  /* 0x000000ff0000720c */ /* 0x000fe20003f65270 */
[----:B------:R-:W-:Y:S01]  /*6a20*/  IMAD R21, R5, 0x8, R2 ;  /* 0x0000000805157824 */ /* 0x000fe200078e0202 */
[----:B------:R-:W-:-:S11]  /*6a30*/  SHF.L.U32 R22, R6, 0x1f, RZ ;  /* 0x0000001f06167819 */ /* 0x000fd600000006ff */
.L_x_34:
[----:B--2---:R2:W3:Y:S02]  /*6a40*/  SYNCS.PHASECHK.TRANS64.TRYWAIT P2, [R21+URZ+0x9020], R22 ;  /* 0x00902016150075a7 */ /* 0x0044e4000804017f */
[----:B---3--:R-:W-:Y:S05]  /*6a50*/  @!P2 NANOSLEEP.SYNCS 0x989680 ;  /* 0x009896800000a95d */ /* 0x008fea0003900000 */
[----:B------:R-:W3:Y:S02]  /*6a60*/  @!P2 SYNCS.PHASECHK.TRANS64 P2, [R21+URZ+0x9020], R22 ;  /* 0x009020161500a5a7 */ /* 0x000ee4000804007f */
[----:B---3--:R-:W-:Y:S05]  /*6a70*/  @!P2 BRA `(.L_x_34) ;  /* 0xfffffffc00f0a947 */ /* 0x008fea000383ffff */
[----:B------:R-:W-:Y:S05]  /*6a80*/  @P3 BRA `(.L_x_35) ;  /* 0x0000000000143947 */ /* 0x000fea0003800000 */
[----:B------:R-:W-:Y:S01]  /*6a90*/  LOP3.LUT P2, RZ, R16, 0x1f, RZ, 0xc0, !PT ;  /* 0x0000001f10ff7812 */ /* 0x000fe2000784c0ff */
[----:B--2---:R-:W-:-:S04]  /*6aa0*/  IMAD.MOV.U32 R22, RZ, RZ, 0x2000 ;  /* 0x00002000ff167424 */ /* 0x004fc800078e00ff */
[----:B------:R3:W-:Y:S08]  /*6ab0*/  SYNCS.ARRIVE.TRANS64 RZ, [R21+URZ+0x9000], R22 ;  /* 0x0090001615ff79a7 */ /* 0x0007f0000800003f */
[----:B------:R-:W-:Y:S05]  /*6ac0*/  @!P2 BRA `(.L_x_35) ;  /* 0x000000000004a947 */ /* 0x000fea0003800000 */
[----:B------:R-:W-:Y:S01]  /*6ad0*/  BPT.TRAP 0x1 ;  /* 0x000000040000795c */ /* 0x000fe20000300000 */
.L_x_35:
[----:B--23--:R-:W-:Y:S01]  /*6ae0*/  LEA R22, R5, R2, 0xd ;  /* 0x0000000205167211 */ /* 0x00cfe200078e68ff */
[----:B------:R-:W-:Y:S01]  /*6af0*/  UIADD3 UR6, UP0, UR22, 0x2f0, URZ ;  /* 0x000002f016067890 */ /* 0x000fe2000ff1e03f */
[----:B------:R-:W-:Y:S01]  /*6b00*/  R2UR UR11, R9 ;  /* 0x00000000090b72ca */ /* 0x000fe200000e0000 */
[----:B------:R-:W-:Y:S01]  /*6b10*/  UMOV UR18, 0x0 ;  /* 0x0000000000127882 */ /* 0x000fe20000000000 */
[----:B------:R-:W-:Y:S01]  /*6b20*/  R2UR UR9, R21 ;  /* 0x00000000150972ca */ /* 0x000fe200000e0000 */
[----:B------:R-:W-:Y:S01]  /*6b30*/  UIADD3.X UR7, URZ, UR23, URZ, UP0, !UPT ;  /* 0x000000173f077290 */ /* 0x000fe200087fe43f */
[----:B------:R-:W-:Y:S01]  /*6b40*/  R2UR UR8, R22 ;  /* 0x00000000160872ca */ /* 0x000fe200000e0000 */
[----:B------:R-:W-:Y:S01]  /*6b50*/  UMOV UR19, 0x10000000 ;  /* 0x1000000000137882 */ /* 0x000fe20000000000 */
[----:B------:R-:W-:Y:S01]  /*6b60*/  UMOV UR10, URZ ;  /* 0x0000003f000a7c82 */ /* 0x000fe20008000000 */
[----:B------:R-:W-:Y:S01]  /*6b70*/  UMOV UR12, UR36 ;  /* 0x00000024000c7c82 */ /* 0x000fe20008000000 */
[----:B------:R-:W-:Y:S01]  /*6b80*/  UMOV UR13, UR37 ;  /* 0x00000025000d7c82 */ /* 0x000fe20008000000 */
[----:B------:R-:W-:-:S02]  /*6b90*/  VIADD R5, R5, 0x1 ;  /* 0x0000000105057836 */ /* 0x000fc40000000000 */
[----:B------:R-:W-:Y:S02]  /*6ba0*/  VIADD R9, R9, 0x1 ;  /* 0x0000000109097836 */ /* 0x000fe40000000000 */
[----:B------:R-:W-:Y:S01]  /*6bb0*/  USHF.L.U32 UR11, UR11, 0x7, URZ ;  /* 0x000000070b0b7899 */ /* 0x000fe2000800063f */
[C---:B------:R-:W-:Y:S01]  /*6bc0*/  ISETP.NE.AND P2, PT, R5.reuse, 0x4, PT ;  /* 0x000000040500780c */ /* 0x040fe20003f45270 */
[----:B------:R-:W-:Y:S02]  /*6bd0*/  UIADD3 UR9, UR9, 0x9000, URZ ;  /* 0x0000900009097890 */ /* 0x000fe4000fffe03f */
[----:B------:R-:W-:Y:S01]  /*6be0*/  UIADD3 UR8, UR8, 0x1000, URZ ;  /* 0x0000100008087890 */ /* 0x000fe2000fffe03f */
[----:B------:R-:W-:Y:S02]  /*6bf0*/  SEL R21, RZ, 0x1, P2 ;  /* 0x00000001ff157807 */ /* 0x000fe40001000000 */
[----:B------:R-:W-:Y:S02]  /*6c00*/  SEL R5, R5, RZ, P2 ;  /* 0x000000ff05057207 */ /* 0x000fe40001000000 */
[----:B------:R-:W-:-:S04]  /*6c10*/  LOP3.LUT R6, R6, R21, RZ, 0x3c, !PT ;  /* 0x0000001506067212 */ /* 0x000fc800078e3cff */
[----:B------:R2:W-:Y:S02]  /*6c20*/  UTMALDG.4D [UR8], [UR6], desc[UR18] ;  /* 0x00001208060075b4 */ /* 0x0005e40008019000 */
[----:B--2---:R-:W-:Y:S01]  /*6c30*/  NOP ;  /* 0x0000000000007918 */ /* 0x004fe20000000000 */
.L_x_33:
[----:B------:R-:W-:Y:S05]  /*6c40*/  BSYNC B0 ;  /* 0x0000000000007941 */ /* 0x000fea0003800000 */
.L_x_32:
[----:B------:R-:W-:-:S07]  /*6c50*/  VIADD R8, R8, 0xffffffff ;  /* 0xffffffff08087836 */ /* 0x000fce0000000000 */
.L_x_31:
[----:B------:R-:W-:Y:S01]  /*6c60*/  VIADD R12, R12, 0x80 ;  /* 0x000000800c0c7836 */ /* 0x000fe20000000000 */
[----:B------:R-:W-:Y:S01]  /*6c70*/  MOV R105, R18 ;  /* 0x0000001200697202 */ /* 0x000fe20000000f00 */
[----:B------:R-:W-:Y:S01]  /*6c80*/  IMAD.MOV.U32 R23, RZ, RZ, R20 ;  /* 0x000000ffff177224 */ /* 0x000fe200078e0014 */
[----:B------:R-:W-:Y:S06]  /*6c90*/  @P1 BRA `(.L_x_36) ;  /* 0xffffffd400041947 */ /* 0x000fec000383ffff */
[----:B------:R-:W-:-:S07]  /*6ca0*/  IMAD.MOV.U32 R21, RZ, RZ, R19 ;  /* 0x000000ffff157224 */ /* 0x000fce00078e0013 */
.L_x_24:
[----:B------:R-:W-:-:S13]  /*6cb0*/  ISETP.GE.AND P1, PT, R21, 0x1, PT ;  /* 0x000000011500780c */ /* 0x000fda0003f26270 */
[----:B------:R-:W-:Y:S05]  /*6cc0*/  @!P1 BRA `(.L_x_37) ;  /* 0x0000003400d49947 */ /* 0x000fea0003800000 */
[----:B------:R-:W-:Y:S01]  /*6cd0*/  IMAD.MOV.U32 R23, RZ, RZ, R18 ;  /* 0x000000ffff177224 */ /* 0x000fe200078e0012 */
[----:B------:R-:W-:Y:S02]  /*6ce0*/  MOV R22, R20 ;  /* 0x0000001400167202 */ /* 0x000fe40000000f00 */
[----:B-1----:R-:W-:-:S07]  /*6cf0*/  LOP3.LUT R19, R16, 0x1f, RZ, 0xc0, !PT ;  /* 0x0000001f10137812 */ /* 0x002fce00078ec0ff */
.L_x_51:
[----:B------:R-:W-:Y:S01]  /*6d00*/  IMAD R25, R17, 0x8, R2 ;  /* 0x0000000811197824 */ /* 0x000fe200078e0202 */
[----:B------:R-:W-:-:S07]  /*6d10*/  SHF.L.U32 R18, R4, 0x1f, RZ ;  /* 0x0000001f04127819 */ /* 0x000fce00000006ff */
.L_x_38:
[----:B-1----:R1:W2:Y:S02]  /*6d20*/  SYNCS.PHASECHK.TRANS64.TRYWAIT P1, [R25+URZ+0x9000], R18 ;  /* 0x00900012190075a7 */ /* 0x0022a4000802017f */
[----:B--2---:R-:W-:Y:S05]  /*6d30*/  @!P1 NANOSLEEP.SYNCS 0x989680 ;  /* 0x009896800000995d */ /* 0x004fea0003900000 */
[----:B------:R-:W2:Y:S02]  /*6d40*/  @!P1 SYNCS.PHASECHK.TRANS64 P1, [R25+URZ+0x9000], R18 ;  /* 0x00900012190095a7 */ /* 0x000ea4000802007f */
[----:B--2---:R-:W-:Y:S05]  /*6d50*/  @!P1 BRA `(.L_x_38) ;  /* 0xfffffffc00f09947 */ /* 0x004fea000383ffff */
[----:B------:R-:W-:Y:S05]  /*6d60*/  WARPSYNC.ALL ;  /* 0x0000000000007948 */ /* 0x000fea0003800000 */
[----:B------:R-:W-:Y:S01]  /*6d70*/  IMAD.MOV.U32 R105, RZ, RZ, -0x7fffffe0 ;  /* 0x80000020ff697424 */ /* 0x000fe200078e00ff */
[----:B------:R-:W-:Y:S01]  /*6d80*/  LEA R104, R17, UR20, 0x9 ;  /* 0x0000001411687c11 */ /* 0x000fe2000f8e48ff */
[----:B-1----:R-:W-:Y:S01]  /*6d90*/  WARPGROUP.ARRIVE ;  /* 0x00000000000079c5 */ /* 0x002fe20000000000 */
[----:B------:R-:W-:Y:S02]  /*6da0*/  ISETP.NE.AND P1, PT, R10, RZ, PT ;  /* 0x000000ff0a00720c */ /* 0x000fe40003f25270 */
[C---:B------:R-:W-:Y:S01]  /*6db0*/  R2UR UR6, R104.reuse ;  /* 0x00000000680672ca */ /* 0x040fe200000e0000 */
[----:B------:R-:W-:Y:S01]  /*6dc0*/  VIADD R104, R104, 0x2 ;  /* 0x0000000268687836 */ /* 0x000fe20000000000 */
[----:B------:R-:W-:-:S02]  /*6dd0*/  R2UR UR7, R105 ;  /* 0x00000000690772ca */ /* 0x000fc400000e0000 */
[----:B------:R-:W-:Y:S02]  /*6de0*/  MOV R105, 0x80000020 ;  /* 0x8000002000697802 */ /* 0x000fe40000000f00 */
[----:B------:R-:W-:Y:S02]  /*6df0*/  R2UR UR18, R104 ;  /* 0x00000000681272ca */ /* 0x000fe400000e0000 */
[----:B------:R-:W-:-:S07]  /*6e00*/  R2UR UR19, R105 ;  /* 0x00000000691372ca */ /* 0x000fce00000e0000 */
[----:B------:R-:W-:Y:S03]  /*6e10*/  HGMMA.64x128x16.F32.BF16 R24, gdesc[UR4], RZ, !UPT, gsb0 ;  /* 0x01e00000041879f0 */ /* 0x000fe6000c0018ff */
[----:B------:R-:W-:Y:S02]  /*6e20*/  WARPGROUP.DEPBAR.LE gsb0, 0x0 ;  /* 0x00008000000079c5 */ /* 0x000fe40000010000 */
[----:B------:R-:W-:-:S07]  /*6e30*/  WARPGROUP.ARRIVE ;  /* 0x00000000000079c5 */ /* 0x000fce0000000000 */
[----:B------:R-:W-:Y:S03]  /*6e40*/  HGMMA.64x128x16.F32.BF16 R24, gdesc[UR16], R24, gsb0 ;  /* 0x01e00000101879f0 */ /* 0x000fe60008001818 */
[----:B------:R-:W-:Y:S02]  /*6e50*/  WARPGROUP.DEPBAR.LE gsb0, 0x0 ;  /* 0x00008000000079c5 */ /* 0x000fe40000010000 */
[----:B------:R-:W-:Y:S05]  /*6e60*/  @P1 BRA `(.L_x_39) ;  /* 0x0000000000a01947 */ /* 0x000fea0003800000 */
[----:B------:R-:W-:Y:S01]  /*6e70*/  ISETP.LT.OR P2, PT, R8, 0x1, !P0 ;  /* 0x000000010800780c */ /* 0x000fe20004741670 */
[----:B------:R-:W-:-:S12]  /*6e80*/  BSSY B0, `(.L_x_40) ;  /* 0x0000025000007945 */ /* 0x000fd80003800000 */
[----:B------:R-:W-:Y:S05]  /*6e90*/  @P2 BRA `(.L_x_41) ;  /* 0x00000000008c2947 */ /* 0x000fea0003800000 */
[----:B------:R-:W-:Y:S01]  /*6ea0*/  ISETP.NE.AND P3, PT, R0, RZ, PT ;  /* 0x000000ff0000720c */ /* 0x000fe20003f65270 */
[----:B------:R-:W-:Y:S01]  /*6eb0*/  IMAD R18, R5, 0x8, R2 ;  /* 0x0000000805127824 */ /* 0x000fe200078e0202 */
[----:B------:R-:W-:-:S11]  /*6ec0*/  SHF.L.U32 R105, R6, 0x1f, RZ ;  /* 0x0000001f06697819 */ /* 0x000fd600000006ff */
.L_x_42:
        /* <DEDUP_REMOVED lines=10> */
.L_x_43:
[----:B------:R-:W-:Y:S01]  /*6f70*/  IMAD R20, R5, 0x2000, R2 ;  /* 0x0000200005147824 */ /* 0x000fe200078e0202 */
[----:B------:R-:W-:Y:S01]  /*6f80*/  R2UR UR11, R9 ;  /* 0x00000000090b72ca */ /* 0x000fe200000e0000 */
[----:B------:R-:W-:Y:S01]  /*6f90*/  ULDC.64 UR6, c[0x0][0x198] ;  /* 0x0000660000067ab9 */ /* 0x000fe20000000a00 */
[----:B------:R-:W-:Y:S01]  /*6fa0*/  R2UR UR9, R18 ;  /* 0x00000000120972ca */ /* 0x000fe200000e0000 */
[----:B------:R-:W-:Y:S01]  /*6fb0*/  UIADD3 UR6, UP0, UR6, 0x1f0, URZ ;  /* 0x000001f006067890 */ /* 0x000fe2000ff1e03f */
[----:B------:R-:W-:Y:S01]  /*6fc0*/  R2UR UR8, R20 ;  /* 0x00000000140872ca */ /* 0x000fe200000e0000 */
[----:B------:R-:W-:Y:S01]  /*6fd0*/  UMOV UR18, 0x0 ;  /* 0x0000000000127882 */ /* 0x000fe20000000000 */
[----:B------:R-:W-:Y:S01]  /*6fe0*/  UMOV UR19, 0x10000000 ;  /* 0x1000000000137882 */ /* 0x000fe20000000000 */
[----:B------:R-:W-:Y:S01]  /*6ff0*/  UIADD3.X UR7, URZ, UR7, URZ, UP0, !UPT ;  /* 0x000000073f077290 */ /* 0x000fe200087fe43f */
[----:B------:R-:W-:Y:S01]  /*7000*/  IADD3 R5, R5, 0x1, RZ ;  /* 0x0000000105057810 */ /* 0x000fe20007ffe0ff */
[----:B------:R-:W-:Y:S01]  /*7010*/  UMOV UR10, URZ ;  /* 0x0000003f000a7c82 */ /* 0x000fe20008000000 */
[----:B------:R-:W-:Y:S01]  /*7020*/  UMOV UR12, UR36 ;  /* 0x00000024000c7c82 */ /* 0x000fe20008000000 */
[----:B------:R-:W-:Y:S01]  /*7030*/  UMOV UR13, UR37 ;  /* 0x00000025000d7c82 */ /* 0x000fe20008000000 */
[----:B------:R-:W-:Y:S01]  /*7040*/  ISETP.NE.AND P2, PT, R5, 0x4, PT ;  /* 0x000000040500780c */ /* 0x000fe20003f45270 */
[----:B------:R-:W-:-:S02]  /*7050*/  USHF.L.U32 UR11, UR11, 0x7, URZ ;  /* 0x000000070b0b7899 */ /* 0x000fc4000800063f */
[----:B------:R-:W-:Y:S01]  /*7060*/  UIADD3 UR9, UR9, 0x9000, URZ ;  /* 0x0000900009097890 */ /* 0x000fe2000fffe03f */
[----:B-12---:R-:W-:Y:S01]  /*7070*/  SEL R105, RZ, 0x1, P2 ;  /* 0x00000001ff697807 */ /* 0x006fe20001000000 */
[----:B------:R-:W-:Y:S01]  /*7080*/  UIADD3 UR8, UR8, 0x1000, URZ ;  /* 0x0000100008087890 */ /* 0x000fe2000fffe03f */
[----:B------:R-:W-:Y:S02]  /*7090*/  SEL R5, R5, RZ, P2 ;  /* 0x000000ff05057207 */ /* 0x000fe40001000000 */
[----:B------:R-:W-:-:S06]  /*70a0*/  LOP3.LUT R6, R6, R105, RZ, 0x3c, !PT ;  /* 0x0000006906067212 */ /* 0x000fcc00078e3cff */
[----:B------:R1:W-:Y:S02]  /*70b0*/  UTMALDG.4D [UR8], [UR6], desc[UR18] ;  /* 0x00001208060075b4 */ /* 0x0003e40008019000 */
[----:B-1----:R-:W-:Y:S01]  /*70c0*/  NOP ;  /* 0x0000000000007918 */ /* 0x002fe20000000000 */
.L_x_41:
[----:B------:R-:W-:Y:S05]  /*70d0*/  BSYNC B0 ;  /* 0x0000000000007941 */ /* 0x000fea0003800000 */
.L_x_40:
[----:B------:R-:W-:-:S07]  /*70e0*/  VIADD R8, R8, 0xffffffff ;  /* 0xffffffff08087836 */ /* 0x000fce0000000000 */
.L_x_39:
[C---:B------:R-:W-:Y:S01]  /*70f0*/  VIADD R18, R12.reuse, 0x1 ;  /* 0x000000010c127836 */ /* 0x040fe20000000000 */
[----:B------:R-:W-:Y:S05]  /*7100*/  WARPSYNC.ALL ;  /* 0x0000000000007948 */ /* 0x000fea0003800000 */
[C---:B------:R-:W-:Y:S01]  /*7110*/  VIADD R20, R12.reuse, 0x8 ;  /* 0x000000080c147836 */ /* 0x040fe20000000000 */
[-C--:B------:R-:W-:Y:S01]  /*7120*/  ISETP.GE.AND P3, PT, R3, R18.reuse, PT ;  /* 0x000000120300720c */ /* 0x080fe20003f66270 */
[----:B------:R-:W-:Y:S01]  /*7130*/  ULDC UR6, c[0x0][0x604] ;  /* 0x0001810000067ab9 */ /* 0x000fe20000000800 */
[----:B------:R-:W-:Y:S01]  /*7140*/  ISETP.GE.AND P4, PT, R11, R18, PT ;  /* 0x000000120b00720c */ /* 0x000fe20003f86270 */
[----:B------:R-:W-:Y:S01]  /*7150*/  VIADD R17, R17, 0x1 ;  /* 0x0000000111117836 */ /* 0x000fe20000000000 */
[-C--:B------:R-:W-:Y:S01]  /*7160*/  ISETP.GE.AND P2, PT, R3, R20.reuse, PT ;  /* 0x000000140300720c */ /* 0x080fe20003f46270 */
[----:B------:R-:W-:Y:S01]  /*7170*/  BSSY B0, `(.L_x_44) ;  /* 0x0000112000007945 */ /* 0x000fe20003800000 */
[----:B------:R-:W-:Y:S01]  /*7180*/  ISETP.GE.AND P6, PT, R11, R20, PT ;  /* 0x000000140b00720c */ /* 0x000fe20003fc6270 */
[C---:B------:R-:W-:Y:S01]  /*7190*/  VIADD R20, R12.reuse, 0x10 ;  /* 0x000000100c147836 */ /* 0x040fe20000000000 */
[----:B------:R-:W-:-:S02]  /*71a0*/  IADD3 R18, R12, 0x9, RZ ;  /* 0x000000090c127810 */ /* 0x000fc40007ffe0ff */
[----:B------:R-:W-:Y:S02]  /*71b0*/  FSEL R25, R25, -INF , P3 ;  /* 0xff80000019197808 */ /* 0x000fe40001800000 */
[-C--:B------:R-:W-:Y:S02]  /*71c0*/  ISETP.GE.AND P5, PT, R3, R18.reuse, PT ;  /* 0x000000120300720c */ /* 0x080fe40003fa6270 */
[----:B------:R-:W-:Y:S01]  /*71d0*/  ISETP.GE.AND P3, PT, R11, R18, PT ;  /* 0x000000120b00720c */ /* 0x000fe20003f66270 */
[----:B------:R-:W-:Y:S01]  /*71e0*/  VIADD R18, R12, 0x11 ;  /* 0x000000110c127836 */ /* 0x000fe20000000000 */
[----:B------:R-:W-:Y:S02]  /*71f0*/  FSEL R27, R27, -INF , P4 ;  /* 0xff8000001b1b7808 */ /* 0x000fe40002000000 */
[----:B------:R-:W-:Y:S02]  /*7200*/  FSEL R28, R28, -INF , P2 ;  /* 0xff8000001c1c7808 */ /* 0x000fe40001000000 */
[----:B------:R-:W-:-:S02]  /*7210*/  ISETP.GE.AND P4, PT, R3, R20, PT ;  /* 0x000000140300720c */ /* 0x000fc40003f86270 */
[----:B------:R-:W-:Y:S01]  /*7220*/  ISETP.GE.AND P2, PT, R11, R20, PT ;  /* 0x000000140b00720c */ /* 0x000fe20003f46270 */
[----:B------:R-:W-:Y:S01]  /*7230*/  VIADD R20, R12, 0x18 ;  /* 0x000000180c147836 */ /* 0x000fe20000000000 */
[----:B------:R-:W-:Y:S02]  /*7240*/  FSEL R30, R30, -INF , P6 ;  /* 0xff8000001e1e7808 */ /* 0x000fe40003000000 */
[----:B------:R-:W-:Y:S02]  /*7250*/  FSEL R29, R29, -INF , P5 ;  /* 0xff8000001d1d7808 */ /* 0x000fe40002800000 */
[-C--:B------:R-:W-:Y:S02]  /*7260*/  ISETP.GE.AND P6, PT, R3, R18.reuse, PT ;  /* 0x000000120300720c */ /* 0x080fe40003fc6270 */
[----:B------:R-:W-:Y:S02]  /*7270*/  ISETP.GE.AND P5, PT, R11, R18, PT ;  /* 0x000000120b00720c */ /* 0x000fe40003fa6270 */
[----:B------:R-:W-:-:S02]  /*7280*/  FSEL R31, R31, -INF , P3 ;  /* 0xff8000001f1f7808 */ /* 0x000fc40001800000 */
[----:B------:R-:W-:Y:S02]  /*7290*/  FSEL R32, R32, -INF , P4 ;  /* 0xff80000020207808 */ /* 0x000fe40002000000 */
[C---:B------:R-:W-:Y:S02]  /*72a0*/  IADD3 R18, R12.reuse, 0x19, RZ ;  /* 0x000000190c127810 */ /* 0x040fe40007ffe0ff */
[-C--:B------:R-:W-:Y:S02]  /*72b0*/  ISETP.GE.AND P3, PT, R3, R20.reuse, PT ;  /* 0x000000140300720c */ /* 0x080fe40003f66270 */
[----:B------:R-:W-:Y:S01]  /*72c0*/  ISETP.GE.AND P4, PT, R11, R20, PT ;  /* 0x000000140b00720c */ /* 0x000fe20003f86270 */
[----:B------:R-:W-:Y:S01]  /*72d0*/  VIADD R20, R12, 0x20 ;  /* 0x000000200c147836 */ /* 0x000fe20000000000 */
[----:B------:R-:W-:Y:S02]  /*72e0*/  FSEL R34, R34, -INF , P2 ;  /* 0xff80000022227808 */ /* 0x000fe40001000000 */
[----:B------:R-:W-:-:S02]  /*72f0*/  FSEL R33, R33, -INF , P6 ;  /* 0xff80000021217808 */ /* 0x000fc40003000000 */
[-C--:B------:R-:W-:Y:S02]  /*7300*/  ISETP.GE.AND P2, PT, R3, R18.reuse, PT ;  /* 0x000000120300720c */ /* 0x080fe40003f46270 */
[----:B------:R-:W-:Y:S01]  /*7310*/  ISETP.GE.AND P6, PT, R11, R18, PT ;  /* 0x000000120b00720c */ /* 0x000fe20003fc6270 */
[----:B------:R-:W-:Y:S01]  /*7320*/  VIADD R18, R12, 0x21 ;  /* 0x000000210c127836 */ /* 0x000fe20000000000 */
[----:B------:R-:W-:Y:S02]  /*7330*/  FSEL R35, R35, -INF , P5 ;  /* 0xff80000023237808 */ /* 0x000fe40002800000 */
[----:B------:R-:W-:Y:S02]  /*7340*/  FSEL R36, R36, -INF , P3 ;  /* 0xff80000024247808 */ /* 0x000fe40001800000 */
[-C--:B------:R-:W-:Y:S02]  /*7350*/  ISETP.GE.AND P5, PT, R3, R20.reuse, PT ;  /* 0x000000140300720c */ /* 0x080fe40003fa6270 */
[----:B------:R-:W-:Y:S01]  /*7360*/  ISETP.GE.AND P3, PT, R11, R20, PT ;  /* 0x000000140b00720c */ /* 0x000fe20003f66270 */
[----:B------:R-:W-:Y:S01]  /*7370*/  VIADD R20, R12, 0x28 ;  /* 0x000000280c147836 */ /* 0x000fe20000000000 */
[----:B------:R-:W-:-:S02]  /*7380*/  FSEL R38, R38, -INF , P4 ;  /* 0xff80000026267808 */ /* 0x000fc40002000000 */
[----:B------:R-:W-:Y:S02]  /*7390*/  FSEL R37, R37, -INF , P2 ;  /* 0xff80000025257808 */ /* 0x000fe40001000000 */
[-C--:B------:R-:W-:Y:S02]  /*73a0*/  ISETP.GE.AND P4, PT, R3, R18.reuse, PT ;  /* 0x000000120300720c */ /* 0x080fe40003f86270 */
[----:B------:R-:W-:Y:S02]  /*73b0*/  ISETP.GE.AND P2, PT, R11, R18, PT ;  /* 0x000000120b00720c */ /* 0x000fe40003f46270 */
[----:B------:R-:W-:Y:S02]  /*73c0*/  IADD3 R18, R12, 0x29, RZ ;  /* 0x000000290c127810 */ /* 0x000fe40007ffe0ff */
        /* <DEDUP_REMOVED lines=13> */
[----:B------:R-:W-:Y:S01]  /*74a0*/  ISETP.GE.AND P6, PT, R11, R20, PT ;  /* 0x000000140b00720c */ /* 0x000fe20003fc6270 */
[----:B------:R-:W-:Y:S01]  /*74b0*/  VIADD R20, R12, 0x38 ;  /* 0x000000380c147836 */ /* 0x000fe20000000000 */
[----:B------:R-:W-:Y:S02]  /*74c0*/  FSEL R46, R46, -INF , P5 ;  /* 0xff8000002e2e7808 */ /* 0x000fe40002800000 */
[----:B------:R-:W-:Y:S02]  /*74d0*/  FSEL R45, R45, -INF , P3 ;  /* 0xff8000002d2d7808 */ /* 0x000fe40001800000 */
[----:B------:R-:W-:-:S02]  /*74e0*/  ISETP.GE.AND P5, PT, R3, R18, PT ;  /* 0x000000120300720c */ /* 0x000fc40003fa6270 */
[----:B------:R-:W-:Y:S02]  /*74f0*/  ISETP.GE.AND P3, PT, R11, R18, PT ;  /* 0x000000120b00720c */ /* 0x000fe40003f66270 */
[----:B------:R-:W-:Y:S02]  /*7500*/  IADD3 R18, R12, 0x39, RZ ;  /* 0x000000390c127810 */ /* 0x000fe40007ffe0ff */
        /* <DEDUP_REMOVED lines=16> */
[----:B------:R-:W-:Y:S02]  /*7610*/  ISETP.GE.AND P2, PT, R3, R18, PT ;  /* 0x000000120300720c */ /* 0x000fe40003f46270 */
[----:B------:R-:W-:Y:S02]  /*7620*/  FSEL R58, R58, -INF , P4 ;  /* 0xff8000003a3a7808 */ /* 0x000fe40002000000 */
[----:B------:R-:W-:Y:S02]  /*7630*/  FSEL R55, R55, -INF , P5 ;  /* 0xff80000037377808 */ /* 0x000fe40002800000 */
[----:B------:R-:W-:-:S02]  /*7640*/  FSEL R56, R56, -INF , P3 ;  /* 0xff80000038387808 */ /* 0x000fc40001800000 */
[C---:B------:R-:W-:Y:S02]  /*7650*/  ISETP.GE.AND P4, PT, R3.reuse, R12, PT ;  /* 0x0000000c0300720c */ /* 0x040fe40003f86270 */
[-C--:B------:R-:W-:Y:S02]  /*7660*/  ISETP.GE.AND P5, PT, R3, R20.reuse, PT ;  /* 0x000000140300720c */ /* 0x080fe40003fa6270 */
[----:B------:R-:W-:Y:S01]  /*7670*/  ISETP.GE.AND P3, PT, R11, R20, PT ;  /* 0x000000140b00720c */ /* 0x000fe20003f66270 */
[----:B------:R-:W-:Y:S01]  /*7680*/  VIADD R20, R12, 0x50 ;  /* 0x000000500c147836 */ /* 0x000fe20000000000 */
[----:B------:R-:W-:Y:S02]  /*7690*/  FSEL R57, R57, -INF , P2 ;  /* 0xff80000039397808 */ /* 0x000fe40001000000 */
[----:B------:R-:W-:Y:S02]  /*76a0*/  ISETP.GE.AND P2, PT, R11, R12, PT ;  /* 0x0000000c0b00720c */ /* 0x000fe40003f46270 */
[----:B------:R-:W-:-:S02]  /*76b0*/  FSEL R24, R24, -INF , P4 ;  /* 0xff80000018187808 */ /* 0x000fc40002000000 */
[----:B------:R-:W-:Y:S02]  /*76c0*/  FSEL R105, R26, -INF , P2 ;  /* 0xff8000001a697808 */ /* 0x000fe40001000000 */
[----:B------:R-:W-:Y:S02]  /*76d0*/  FSEL R60, R60, -INF , P5 ;  /* 0xff8000003c3c7808 */ /* 0x000fe40002800000 */
[-C--:B------:R-:W-:Y:S02]  /*76e0*/  ISETP.GE.AND P5, PT, R3, R20.reuse, PT ;  /* 0x000000140300720c */ /* 0x080fe40003fa6270 */
[----:B------:R-:W-:Y:S02]  /*76f0*/  ISETP.GE.AND P2, PT, R11, R20, PT ;  /* 0x000000140b00720c */ /* 0x000fe40003f46270 */
        /* <DEDUP_REMOVED lines=21> */
[----:B------:R-:W-:Y:S02]  /*7850*/  FSEL R53, R53, -INF , P6 ;  /* 0xff80000035357808 */ /* 0x000fe40003000000 */
[----:B------:R-:W-:Y:S02]  /*7860*/  FMNMX R26, R46, R109, !PT ;  /* 0x0000006d2e1a7209 */ /* 0x000fe40007800000 */
[----:B------:R-:W-:Y:S02]  /*7870*/  ISETP.GE.AND P6, PT, R11, R18, PT ;  /* 0x000000120b00720c */ /* 0x000fe40003fc6270 */
[----:B------:R-:W-:Y:S02]  /*7880*/  IADD3 R18, R12, 0x49, RZ ;  /* 0x000000490c127810 */ /* 0x000fe40007ffe0ff */
[----:B------:R-:W-:-:S02]  /*7890*/  FMNMX R107, R45, R20, !PT ;  /* 0x000000142d6b7209 */ /* 0x000fc40007800000 */
[----:B------:R-:W-:Y:S02]  /*78a0*/  FMNMX R109, R47, R26, !PT ;  /* 0x0000001a2f6d7209 */ /* 0x000fe40007800000 */
[----:B------:R-:W-:Y:S02]  /*78b0*/  FSEL R59, R59, -INF , P6 ;  /* 0xff8000003b3b7808 */ /* 0x000fe40003000000 */
[-C--:B------:R-:W-:Y:S02]  /*78c0*/  ISETP.GE.AND P6, PT, R3, R18.reuse, PT ;  /* 0x000000120300720c */ /* 0x080fe40003fc6270 */
[----:B------:R-:W-:Y:S01]  /*78d0*/  ISETP.GE.AND P4, PT, R11, R18, PT ;  /* 0x000000120b00720c */ /* 0x000fe20003f86270 */
[----:B------:R-:W-:Y:S01]  /*78e0*/  VIADD R18, R12, 0x51 ;  /* 0x000000510c127836 */ /* 0x000fe20000000000 */
[----:B------:R-:W-:Y:S02]  /*78f0*/  FMNMX R20, R48, R107, !PT ;  /* 0x0000006b30147209 */ /* 0x000fe40007800000 */
[----:B------:R-:W-:-:S02]  /*7900*/  FMNMX R26, R50, R109, !PT ;  /* 0x0000006d321a7209 */ /* 0x000fc40007800000 */
[----:B------:R-:W-:Y:S02]  /*7910*/  FMNMX R107, R49, R20, !PT ;  /* 0x00000014316b7209 */ /* 0x000fe40007800000 */
[----:B------:R-:W-:Y:S02]  /*7920*/  FSEL R62, R62, -INF , P3 ;  /* 0xff8000003e3e7808 */ /* 0x000fe40001800000 */
[----:B------:R-:W-:Y:S02]  /*7930*/  FSEL R61, R61, -INF , P6 ;  /* 0xff8000003d3d7808 */ /* 0x000fe40003000000 */
[-C--:B------:R-:W-:Y:S02]  /*7940*/  ISETP.GE.AND P3, PT, R3, R18.reuse, PT ;  /* 0x000000120300720c */ /* 0x080fe40003f66270 */
[----:B------:R-:W-:Y:S01]  /*7950*/  ISETP.GE.AND P6, PT, R11, R18, PT ;  /* 0x000000120b00720c */ /* 0x000fe20003fc6270 */
[----:B------:R-:W-:Y:S01]  /*7960*/  VIADD R18, R12, 0x58 ;  /* 0x000000580c127836 */ /* 0x000fe20000000000 */
[----:B------:R-:W-:-:S02]  /*7970*/  FMNMX R109, R51, R26, !PT ;  /* 0x0000001a336d7209 */ /* 0x000fc40007800000 */
[----:B------:R-:W-:Y:S02]  /*7980*/  FMNMX R20, R52, R107, !PT ;  /* 0x0000006b34147209 */ /* 0x000fe40007800000 */
[----:B------:R-:W-:Y:S02]  /*7990*/  FMNMX R26, R54, R109, !PT ;  /* 0x0000006d361a7209 */ /* 0x000fe40007800000 */
[----:B------:R-:W-:Y:S02]  /*79a0*/  FSEL R63, R63, -INF , P4 ;  /* 0xff8000003f3f7808 */ /* 0x000fe40002000000 */
[----:B------:R-:W-:Y:S02]  /*79b0*/  FSEL R64, R64, -INF , P5 ;  /* 0xff80000040407808 */ /* 0x000fe40002800000 */
[-C--:B------:R-:W-:Y:S02]  /*79c0*/  ISETP.GE.AND P4, PT, R3, R18.reuse, PT ;  /* 0x000000120300720c */ /* 0x080fe40003f86270 */
[----:B------:R-:W-:-:S02]  /*79d0*/  ISETP.GE.AND P5, PT, R11, R18, PT ;  /* 0x000000120b00720c */ /* 0x000fc40003fa6270 */
[----:B------:R-:W-:Y:S02]  /*79e0*/  FMNMX R107, R53, R20, !PT ;  /* 0x00000014356b7209 */ /* 0x000fe40007800000 */
[----:B------:R-:W-:Y:S02]  /*79f0*/  IADD3 R18, R12, 0x59, RZ ;  /* 0x000000590c127810 */ /* 0x000fe40007ffe0ff */
[----:B------:R-:W-:Y:S02]  /*7a00*/  FMNMX R109, R55, R26, !PT ;  /* 0x0000001a376d7209 */ /* 0x000fe40007800000 */
[----:B------:R-:W-:Y:S02]  /*7a10*/  FSEL R66, R66, -INF , P2 ;  /* 0xff80000042427808 */ /* 0x000fe40001000000 */
[----:B------:R-:W-:Y:S02]  /*7a20*/  FSEL R65, R65, -INF , P3 ;  /* 0xff80000041417808 */ /* 0x000fe40001800000 */
[----:B------:R-:W-:-:S02]  /*7a30*/  FMNMX R20, R56, R107, !PT ;  /* 0x0000006b38147209 */ /* 0x000fc40007800000 */
[-C--:B------:R-:W-:Y:S02]  /*7a40*/  ISETP.GE.AND P2, PT, R3, R18.reuse, PT ;  /* 0x000000120300720c */ /* 0x080fe40003f46270 */
[----:B------:R-:W-:Y:S01]  /*7a50*/  ISETP.GE.AND P3, PT, R11, R18, PT ;  /* 0x000000120b00720c */ /* 0x000fe20003f66270 */
[----:B------:R-:W-:Y:S01]  /*7a60*/  VIADD R18, R12, 0x60 ;  /* 0x000000600c127836 */ /* 0x000fe20000000000 */
[----:B------:R-:W-:Y:S02]  /*7a70*/  FMNMX R26, R58, R109, !PT ;  /* 0x0000006d3a1a7209 */ /* 0x000fe40007800000 */
[----:B------:R-:W-:Y:S02]  /*7a80*/  FMNMX R107, R57, R20, !PT ;  /* 0x00000014396b7209 */ /* 0x000fe40007800000 */
[----:B------:R-:W-:Y:S02]  /*7a90*/  FSEL R67, R67, -INF , P6 ;  /* 0xff80000043437808 */ /* 0x000fe40003000000 */
[----:B------:R-:W-:-:S02]  /*7aa0*/  FSEL R68, R68, -INF , P4 ;  /* 0xff80000044447808 */ /* 0x000fc40002000000 */
[----:B------:R-:W-:Y:S02]  /*7ab0*/  FMNMX R109, R59, R26, !PT ;  /* 0x0000001a3b6d7209 */ /* 0x000fe40007800000 */
[-C--:B------:R-:W-:Y:S02]  /*7ac0*/  ISETP.GE.AND P6, PT, R3, R18.reuse, PT ;  /* 0x000000120300720c */ /* 0x080fe40003fc6270 */
[----:B------:R-:W-:Y:S01]  /*7ad0*/  ISETP.GE.AND P4, PT, R11, R18, PT ;  /* 0x000000120b00720c */ /* 0x000fe20003f86270 */
[----:B------:R-:W-:Y:S01]  /*7ae0*/  VIADD R18, R12, 0x61 ;  /* 0x000000610c127836 */ /* 0x000fe20000000000 */
[----:B------:R-:W-:Y:S02]  /*7af0*/  FMNMX R20, R60, R107, !PT ;  /* 0x0000006b3c147209 */ /* 0x000fe40007800000 */
[----:B------:R-:W-:Y:S02]  /*7b00*/  FMNMX R26, R62, R109, !PT ;  /* 0x0000006d3e1a7209 */ /* 0x000fe40007800000 */
[----:B------:R-:W-:-:S02]  /*7b10*/  FSEL R70, R70, -INF , P5 ;  /* 0xff80000046467808 */ /* 0x000fc40002800000 */
[----:B------:R-:W-:Y:S02]  /*7b20*/  FSEL R69, R69, -INF , P2 ;  /* 0xff80000045457808 */ /* 0x000fe40001000000 */
[----:B------:R-:W-:Y:S02]  /*7b30*/  FMNMX R107, R61, R20, !PT ;  /* 0x000000143d6b7209 */ /* 0x000fe40007800000 */
[-C--:B------:R-:W-:Y:S02]  /*7b40*/  ISETP.GE.AND P5, PT, R3, R18.reuse, PT ;  /* 0x000000120300720c */ /* 0x080fe40003fa6270 */
[----:B------:R-:W-:Y:S01]  /*7b50*/  ISETP.GE.AND P2, PT, R11, R18, PT ;  /* 0x000000120b00720c */ /* 0x000fe20003f46270 */
[----:B------:R-:W-:Y:S01]  /*7b60*/  VIADD R18, R12, 0x68 ;  /* 0x000000680c127836 */ /* 0x000fe20000000000 */
[----:B------:R-:W-:Y:S02]  /*7b70*/  FMNMX R109, R63, R26, !PT ;  /* 0x0000001a3f6d7209 */ /* 0x000fe40007800000 */
[----:B------:R-:W-:-:S02]  /*7b80*/  FMNMX R20, R64, R107, !PT ;  /* 0x0000006b40147209 */ /* 0x000fc40007800000 */
[----:B------:R-:W-:Y:S02]  /*7b90*/  FSEL R71, R71, -INF , P3 ;  /* 0xff80000047477808 */ /* 0x000fe40001800000 */
[----:B------:R-:W-:Y:S02]  /*7ba0*/  FSEL R72, R72, -INF , P6 ;  /* 0xff80000048487808 */ /* 0x000fe40003000000 */
[----:B------:R-:W-:Y:S02]  /*7bb0*/  FMNMX R26, R66, R109, !PT ;  /* 0x0000006d421a7209 */ /* 0x000fe40007800000 */
[-C--:B------:R-:W-:Y:S02]  /*7bc0*/  ISETP.GE.AND P3, PT, R3, R18.reuse, PT ;  /* 0x000000120300720c */ /* 0x080fe40003f66270 */
[----:B------:R-:W-:Y:S02]  /*7bd0*/  ISETP.GE.AND P6, PT, R11, R18, PT ;  /* 0x000000120b00720c */ /* 0x000fe40003fc6270 */
[----:B------:R-:W-:-:S02]  /*7be0*/  IADD3 R18, R12, 0x69, RZ ;  /* 0x000000690c127810 */ /* 0x000fc40007ffe0ff */
[----:B------:R-:W-:Y:S02]  /*7bf0*/  FMNMX R107, R65, R20, !PT ;  /* 0x00000014416b7209 */ /* 0x000fe40007800000 */
        /* <DEDUP_REMOVED lines=36> */
[----:B------:R-:W-:Y:S02]  /*7e40*/  ISETP.GE.AND P6, PT, R11, R18, PT ;  /* 0x000000120b00720c */ /* 0x000fe40003fc6270 */
[----:B------:R-:W-:Y:S02]  /*7e50*/  FMNMX R18, R80, R107, !PT ;  /* 0x0000006b50127209 */ /* 0x000fe40007800000 */
[----:B------:R-:W-:Y:S02]  /*7e60*/  FSEL R83, R83, -INF , P4 ;  /* 0xff80000053537808 */ /* 0x000fe40002000000 */
[----:B------:R-:W-:Y:S02]  /*7e70*/  FMNMX R20, R82, R109, !PT ;  /* 0x0000006d52147209 */ /* 0x000fe40007800000 */
[----:B------:R-:W-:-:S02]  /*7e80*/  FSEL R84, R84, -INF , P5 ;  /* 0xff80000054547808 */ /* 0x000fc40002800000 */
[----:B------:R-:W-:Y:S02]  /*7e90*/  FMNMX R107, R81, R18, !PT ;  /* 0x00000012516b7209 */ /* 0x000fe40007800000 */
[----:B------:R-:W-:Y:S02]  /*7ea0*/  FSEL R86, R86, -INF , P2 ;  /* 0xff80000056567808 */ /* 0x000fe40001000000 */
[----:B------:R-:W-:Y:S02]  /*7eb0*/  FMNMX R109, R83, R20, !PT ;  /* 0x00000014536d7209 */ /* 0x000fe40007800000 */
[----:B------:R-:W-:Y:S02]  /*7ec0*/  FSEL R85, R85, -INF , P3 ;  /* 0xff80000055557808 */ /* 0x000fe40001800000 */
[----:B------:R-:W-:Y:S02]  /*7ed0*/  FMNMX R18, R84, R107, !PT ;  /* 0x0000006b54127209 */ /* 0x000fe40007800000 */
[----:B------:R-:W-:-:S02]  /*7ee0*/  FSEL R87, R87, -INF , P6 ;  /* 0xff80000057577808 */ /* 0x000fc40003000000 */
[----:B------:R-:W-:Y:S02]  /*7ef0*/  FMNMX R20, R86, R109, !PT ;  /* 0x0000006d56147209 */ /* 0x000fe40007800000 */
[----:B------:R-:W-:Y:S02]  /*7f00*/  FMNMX R26, R85, R18, !PT ;  /* 0x00000012551a7209 */ /* 0x000fe40007800000 */
        /* <DEDUP_REMOVED lines=12> */
[----:B------:R-:W-:Y:S02]  /*7fd0*/  FSEL R111, R20, RZ, P3 ;  /* 0x000000ff146f7208 */ /* 0x000fe40001800000 */
[----:B------:R-:W-:Y:S01]  /*7fe0*/  ISETP.NE.AND P2, PT, R17, 0x4, PT ;  /* 0x000000041100780c */ /* 0x000fe20003f45270 */
[----:B------:R-:W-:Y:S02]  /*7ff0*/  FADD R23, -R108, R23 ;  /* 0x000000176c177221 */ /* 0x000fe40000000100 */
[----:B------:R-:W-:Y:S01]  /*8000*/  FADD R22, -R111, R22 ;  /* 0x000000166f167221 */ /* 0x000fe20000000100 */
[----:B------:R-:W-:Y:S01]  /*8010*/  SEL R17, R17, RZ, P2 ;  /* 0x000000ff11117207 */ /* 0x000fe20001000000 */
[----:B------:R-:W-:Y:S01]  /*8020*/  FMUL R104, R23, UR6 ;  /* 0x0000000617687c20 */ /* 0x000fe20008400000 */
[----:B------:R-:W-:-:S02]  /*8030*/  IMAD R23, R7, 0x8, R14 ;  /* 0x0000000807177824 */ /* 0x000fc400078e020e */
[----:B------:R-:W-:Y:S01]  /*8040*/  FMUL R22, R22, UR6 ;  /* 0x0000000616167c20 */ /* 0x000fe20008400000 */
[----:B------:R-:W-:Y:S01]  /*8050*/  VIADD R7, R7, 0x1 ;  /* 0x0000000107077836 */ /* 0x000fe20000000000 */
[----:B------:R-:W-:-:S03]  /*8060*/  FSETP.GEU.AND P3, PT, R104, -126, PT ;  /* 0xc2fc00006800780b */ /* 0x000fc60003f6e000 */
[----:B------:R-:W-:Y:S02]  /*8070*/  FSETP.GEU.AND P4, PT, R22, -126, PT ;  /* 0xc2fc00001600780b */ /* 0x000fe40003f8e000 */
[----:B------:R-:W-:Y:S02]  /*8080*/  PRMT R26, RZ, 0x654, R23 ;  /* 0x00000654ff1a7816 */ /* 0x000fe40000000017 */
[----:B------:R-:W-:Y:S02]  /*8090*/  SEL R23, RZ, 0x1, P2 ;  /* 0x00000001ff177807 */ /* 0x000fe40001000000 */
[----:B------:R1:W-:Y:S01]  /*80a0*/  SYNCS.ARRIVE.TRANS64.RED.A1T0 RZ, [R26+URZ], RZ ;  /* 0x000000ff1aff79a7 */ /* 0x0003e2000810043f */
[----:B------:R-:W-:Y:S02]  /*80b0*/  ISETP.NE.AND P2, PT, R7, 0x4, PT ;  /* 0x000000040700780c */ /* 0x000fe40003f45270 */
[----:B------:R-:W-:Y:S01]  /*80c0*/  LOP3.LUT R4, R4, R23, RZ, 0x3c, !PT ;  /* 0x0000001704047212 */ /* 0x000fe200078e3cff */
[----:B------:R-:W-:Y:S01]  /*80d0*/  @!P3 FMUL R104, R104, 0.5 ;  /* 0x3f0000006868b820 */ /* 0x000fe20000400000 */
[----:B------:R-:W-:-:S02]  /*80e0*/  LEA R23, R17, R2, 0x3 ;  /* 0x0000000211177211 */ /* 0x000fc400078e18ff */
[----:B------:R-:W-:-:S03]  /*80f0*/  @!P4 FMUL R22, R22, 0.5 ;  /* 0x3f0000001616c820 */ /* 0x000fc60000400000 */
[----:B------:R-:W2:Y:S08]  /*8100*/  MUFU.EX2 R104, R104 ;  /* 0x0000006800687308 */ /* 0x000eb00000000800 */
[----:B------:R3:W4:Y:S01]  /*8110*/  MUFU.EX2 R106, R22 ;  /* 0x00000016006a7308 */ /* 0x0007220000000800 */
[----:B--2---:R-:W-:Y:S01]  /*8120*/  @!P3 FMUL R104, R104, R104 ;  /* 0x000000686868b220 */ /* 0x004fe20000400000 */
[----:B---3--:R-:W-:-:S03]  /*8130*/  SHF.L.U32 R22, R4, 0x1f, RZ ;  /* 0x0000001f04167819 */ /* 0x008fc600000006ff */
[-C--:B------:R-:W-:Y:S01]  /*8140*/  FMUL R88, R88, R104.reuse ;  /* 0x0000006858587220 */ /* 0x080fe20000400000 */
[-C--:B------:R-:W-:Y:S01]  /*8150*/  FMUL R89, R89, R104.reuse ;  /* 0x0000006859597220 */ /* 0x080fe20000400000 */
[-C--:B------:R-:W-:Y:S01]  /*8160*/  FMUL R92, R92, R104.reuse ;  /* 0x000000685c5c7220 */ /* 0x080fe20000400000 */
[----:B------:R-:W-:Y:S01]  /*8170*/  FMUL R93, R93, R104 ;  /* 0x000000685d5d7220 */ /* 0x000fe20000400000 */
[----:B----4-:R-:W-:Y:S01]  /*8180*/  @!P4 FMUL R106, R106, R106 ;  /* 0x0000006a6a6ac220 */ /* 0x010fe20000400000 */
        /* <DEDUP_REMOVED lines=11> */
[----:B-1----:R-:W-:-:S07]  /*8240*/  FMUL R103, R103, R106 ;  /* 0x0000006a67677220 */ /* 0x002fce0000400000 */
.L_x_45:
[----:B-1----:R1:W2:Y:S02]  /*8250*/  SYNCS.PHASECHK.TRANS64.TRYWAIT P3, [R23+URZ+0x9000], R22 ;  /* 0x00900016170075a7 */ /* 0x0022a4000806017f */
[----:B--2---:R-:W-:Y:S05]  /*8260*/  @!P3 NANOSLEEP.SYNCS 0x989680 ;  /* 0x009896800000b95d */ /* 0x004fea0003900000 */
[----:B------:R-:W2:Y:S02]  /*8270*/  @!P3 SYNCS.PHASECHK.TRANS64 P3, [R23+URZ+0x9000], R22 ;  /* 0x009000161700b5a7 */ /* 0x000ea4000806007f */
[----:B--2---:R-:W-:Y:S05]  /*8280*/  @!P3 BRA `(.L_x_45) ;  /* 0xfffffffc00f0b947 */ /* 0x004fea000383ffff */
[----:B------:R-:W-:Y:S05]  /*8290*/  BSYNC B0 ;  /* 0x0000000000007941 */ /* 0x000fea0003800000 */
.L_x_44:
[----:B-1----:R-:W1:Y:S01]  /*82a0*/  LDC R22, c[0x0][0x604] ;  /* 0x00018100ff167b82 */ /* 0x002e620000000800 */
[----:B------:R-:W-:Y:S01]  /*82b0*/  IMAD.MOV.U32 R133, RZ, RZ, -0x7fffffe0 ;  /* 0x80000020ff857424 */ /* 0x000fe200078e00ff */
[----:B------:R-:W-:Y:S01]  /*82c0*/  LEA R132, R17, UR14, 0x9 ;  /* 0x0000000e11847c11 */ /* 0x000fe2000f8e48ff */
[----:B------:R-:W-:Y:S05]  /*82d0*/  WARPSYNC.ALL ;  /* 0x0000000000007948 */ /* 0x000fea0003800000 */
[----:B------:R-:W-:Y:S02]  /*82e0*/  R2UR UR6, R132 ;  /* 0x00000000840672ca */ /* 0x000fe400000e0000 */
[----:B------:R-:W-:Y:S01]  /*82f0*/  R2UR UR7, R133 ;  /* 0x00000000850772ca */ /* 0x000fe200000e0000 */
[-C--:B-1----:R-:W-:Y:S01]  /*8300*/  FMUL R107, R108, R22.reuse ;  /* 0x000000166c6b7220 */ /* 0x082fe20000400000 */
[----:B------:R-:W-:-:S03]  /*8310*/  FMUL R23, R111, R22 ;  /* 0x000000166f177220 */ /* 0x000fc60000400000 */
[-C--:B------:R-:W-:Y:S01]  /*8320*/  FFMA R24, R24, R22.reuse, -R107 ;  /* 0x0000001618187223 */ /* 0x080fe2000000086b */
[-C--:B------:R-:W-:Y:S01]  /*8330*/  FFMA R26, R105, R22.reuse, -R23 ;  /* 0x00000016691a7223 */ /* 0x080fe20000000817 */
[-CC-:B------:R-:W-:Y:S01]  /*8340*/  FFMA R28, R28, R22.reuse, -R107.reuse ;  /* 0x000000161c1c7223 */ /* 0x180fe2000000086b */
[-C--:B------:R-:W-:Y:S01]  /*8350*/  FFMA R32, R32, R22.reuse, -R107 ;  /* 0x0000001620207223 */ /* 0x080fe2000000086b */
[-C--:B------:R-:W-:Y:S01]  /*8360*/  FFMA R27, R27, R22.reuse, -R23 ;  /* 0x000000161b1b7223 */ /* 0x080fe20000000817 */
[----:B------:R-:W-:Y:S01]  /*8370*/  FSETP.GEU.AND P5, PT, R24, -126, PT ;  /* 0xc2fc00001800780b */ /* 0x000fe20003fae000 */
[-CC-:B------:R-:W-:Y:S01]  /*8380*/  FFMA R25, R25, R22.reuse, -R107.reuse ;  /* 0x0000001619197223 */ /* 0x180fe2000000086b */
[----:B------:R-:W-:Y:S01]  /*8390*/  FSETP.GEU.AND P3, PT, R26, -126, PT ;  /* 0xc2fc00001a00780b */ /* 0x000fe20003f6e000 */
[-C--:B------:R-:W-:Y:S01]  /*83a0*/  FFMA R36, R36, R22.reuse, -R107 ;  /* 0x0000001624247223 */ /* 0x080fe2000000086b */
[----:B------:R-:W-:Y:S01]  /*83b0*/  FSETP.GEU.AND P4, PT, R27, -126, PT ;  /* 0xc2fc00001b00780b */ /* 0x000fe20003f8e000 */
[-C--:B------:R-:W-:Y:S01]  /*83c0*/  FFMA R31, R31, R22.reuse, -R23 ;  /* 0x000000161f1f7223 */ /* 0x080fe20000000817 */
[----:B------:R-:W-:Y:S01]  /*83d0*/  FSETP.GEU.AND P6, PT, R25, -126, PT ;  /* 0xc2fc00001900780b */ /* 0x000fe20003fce000 */
[-C--:B------:R-:W-:Y:S01]  /*83e0*/  FFMA R29, R29, R22.reuse, -R107 ;  /* 0x000000161d1d7223 */ /* 0x080fe2000000086b */
[-C--:B------:R-:W-:Y:S01]  /*83f0*/  FFMA R30, R30, R22.reuse, -R23 ;  /* 0x000000161e1e7223 */ /* 0x080fe20000000817 */
[-C--:B------:R-:W-:Y:S01]  /*8400*/  FFMA R40, R40, R22.reuse, -R107 ;  /* 0x0000001628287223 */ /* 0x080fe2000000086b */
[-C--:B------:R-:W-:Y:S01]  /*8410*/  FFMA R35, R35, R22.reuse, -R23 ;  /* 0x0000001623237223 */ /* 0x080fe20000000817 */
[-C--:B------:R-:W-:Y:S01]  /*8420*/  FFMA R33, R33, R22.reuse, -R107 ;  /* 0x0000001621217223 */ /* 0x080fe2000000086b */
[-C--:B------:R-:W-:Y:S01]  /*8430*/  FFMA R34, R34, R22.reuse, -R23 ;  /* 0x0000001622227223 */ /* 0x080fe20000000817 */
[----:B------:R-:W-:Y:S01]  /*8440*/  @!P5 FMUL R24, R24, 0.5 ;  /* 0x3f0000001818d820 */ /* 0x000fe20000400000 */
[-C--:B------:R-:W-:Y:S01]  /*8450*/  FFMA R44, R44, R22.reuse, -R107 ;  /* 0x000000162c2c7223 */ /* 0x080fe2000000086b */
[----:B------:R-:W-:Y:S01]  /*8460*/  @!P3 FMUL R26, R26, 0.5 ;  /* 0x3f0000001a1ab820 */ /* 0x000fe20000400000 */
[-C--:B------:R-:W-:Y:S01]  /*8470*/  FFMA R39, R39, R22.reuse, -R23 ;  /* 0x0000001627277223 */ /* 0x080fe20000000817 */
[----:B------:R-:W1:Y:S01]  /*8480*/  MUFU.EX2 R105, R24 ;  /* 0x0000001800697308 */ /* 0x000e620000000800 */
[----:B------:R-:W-:Y:S01]  /*8490*/  @!P4 FMUL R27, R27, 0.5 ;  /* 0x3f0000001b1bc820 */ /* 0x000fe20000400000 */
[----:B------:R-:W-:Y:S01]  /*84a0*/  @!P6 FMUL R25, R25, 0.5 ;  /* 0x3f0000001919e820 */ /* 0x000fe20000400000 */
[-C--:B------:R-:W-:Y:S01]  /*84b0*/  FFMA R37, R37, R22.reuse, -R107 ;  /* 0x0000001625257223 */ /* 0x080fe2000000086b */
[-C--:B------:R-:W-:Y:S01]  /*84c0*/  FFMA R38, R38, R22.reuse, -R23 ;  /* 0x0000001626267223 */ /* 0x080fe20000000817 */
[-C--:B------:R-:W-:Y:S01]  /*84d0*/  FFMA R128, R48, R22.reuse, -R107 ;  /* 0x0000001630807223 */ /* 0x080fe2000000086b */
[-C--:B------:R-:W-:Y:S01]  /*84e0*/  FFMA R43, R43, R22.reuse, -R23 ;  /* 0x000000162b2b7223 */ /* 0x080fe20000000817 */
[-C--:B------:R-:W-:Y:S01]  /*84f0*/  FFMA R41, R41, R22.reuse, -R107 ;  /* 0x0000001629297223 */ /* 0x080fe2000000086b */
[----:B------:R-:W2:Y:S01]  /*8500*/  MUFU.EX2 R110, R27 ;  /* 0x0000001b006e7308 */ /* 0x000ea20000000800 */
[-CC-:B------:R-:W-:Y:S01]  /*8510*/  FFMA R42, R42, R22.reuse, -R23.reuse ;  /* 0x000000162a2a7223 */ /* 0x180fe20000000817 */
[-C--:B------:R-:W-:Y:S01]  /*8520*/  FFMA R47, R47, R22.reuse, -R23 ;  /* 0x000000162f2f7223 */ /* 0x080fe20000000817 */
[-C--:B------:R-:W-:Y:S01]  /*8530*/  FFMA R45, R45, R22.reuse, -R107 ;  /* 0x000000162d2d7223 */ /* 0x080fe2000000086b */
[-CC-:B------:R-:W-:Y:S01]  /*8540*/  FFMA R46, R46, R22.reuse, -R23.reuse ;  /* 0x000000162e2e7223 */ /* 0x180fe20000000817 */
[-C--:B------:R-:W-:Y:S01]  /*8550*/  FFMA R51, R51, R22.reuse, -R23 ;  /* 0x0000001633337223 */ /* 0x080fe20000000817 */
[-C--:B------:R-:W-:Y:S01]  /*8560*/  FFMA R49, R49, R22.reuse, -R107 ;  /* 0x0000001631317223 */ /* 0x080fe2000000086b */
[-C--:B------:R-:W-:Y:S01]  /*8570*/  FFMA R50, R50, R22.reuse, -R23 ;  /* 0x0000001632327223 */ /* 0x080fe20000000817 */
[----:B------:R-:W3:Y:S01]  /*8580*/  MUFU.EX2 R108, R25 ;  /* 0x00000019006c7308 */ /* 0x000ee20000000800 */
[----:B-1----:R-:W-:Y:S01]  /*8590*/  @!P5 FMUL R105, R105, R105 ;  /* 0x000000696969d220 */ /* 0x002fe20000400000 */
[----:B------:R-:W-:Y:S01]  /*85a0*/  FSETP.GEU.AND P5, PT, R28, -126, PT ;  /* 0xc2fc00001c00780b */ /* 0x000fe20003fae000 */
[-CC-:B------:R-:W-:Y:S01]  /*85b0*/  FFMA R56, R56, R22.reuse, -R107.reuse ;  /* 0x0000001638387223 */ /* 0x180fe2000000086b */
[-C--:B------:R-:W-:Y:S01]  /*85c0*/  FFMA R57, R57, R22.reuse, -R107 ;  /* 0x0000001639397223 */ /* 0x080fe2000000086b */
[-CC-:B------:R-:W-:Y:S01]  /*85d0*/  FFMA R58, R58, R22.reuse, -R23.reuse ;  /* 0x000000163a3a7223 */ /* 0x180fe20000000817 */
[-CC-:B------:R-:W-:Y:S01]  /*85e0*/  FFMA R62, R62, R22.reuse, -R23.reuse ;  /* 0x000000163e3e7223 */ /* 0x180fe20000000817 */
[----:B------:R-:W-:Y:S01]  /*85f0*/  FFMA R67, R67, R22, -R23 ;  /* 0x0000001643437223 */ /* 0x000fe20000000817 */
[----:B------:R-:W1:Y:S01]  /*8600*/  MUFU.EX2 R109, R26 ;  /* 0x0000001a006d7308 */ /* 0x000e620000000800 */
[----:B--2---:R-:W-:Y:S01]  /*8610*/  @!P4 FMUL R110, R110, R110 ;  /* 0x0000006e6e6ec220 */ /* 0x004fe20000400000 */
[----:B------:R-:W-:Y:S01]  /*8620*/  FSETP.GEU.AND P4, PT, R31, -126, PT ;  /* 0xc2fc00001f00780b */ /* 0x000fe20003f8e000 */
[-CC-:B------:R-:W-:Y:S01]  /*8630*/  FFMA R68, R68, R22.reuse, -R107.reuse ;  /* 0x0000001644447223 */ /* 0x180fe2000000086b */
[-CC-:B------:R-:W-:Y:S01]  /*8640*/  FFMA R69, R69, R22.reuse, -R107.reuse ;  /* 0x0000001645457223 */ /* 0x180fe2000000086b */
[-C--:B------:R-:W-:Y:S01]  /*8650*/  FFMA R73, R73, R22.reuse, -R107 ;  /* 0x0000001649497223 */ /* 0x080fe2000000086b */
[-C--:B------:R-:W-:Y:S01]  /*8660*/  FFMA R74, R74, R22.reuse, -R23 ;  /* 0x000000164a4a7223 */ /* 0x080fe20000000817 */
[----:B------:R-:W-:Y:S01]  /*8670*/  @!P5 FMUL R28, R28, 0.5 ;  /* 0x3f0000001c1cd820 */ /* 0x000fe20000400000 */
[----:B------:R-:W-:Y:S01]  /*8680*/  FFMA R76, R76, R22, -R107 ;  /* 0x000000164c4c7223 */ /* 0x000fe2000000086b */
[----:B---3--:R-:W-:Y:S01]  /*8690*/  @!P6 FMUL R108, R108, R108 ;  /* 0x0000006c6c6ce220 */ /* 0x008fe20000400000 */
[----:B------:R-:W-:Y:S01]  /*86a0*/  FSETP.GEU.AND P6, PT, R29, -126, PT ;  /* 0xc2fc00001d00780b */ /* 0x000fe20003fce000 */
[----:B------:R2:W3:Y:S01]  /*86b0*/  MUFU.EX2 R112, R28 ;  /* 0x0000001c00707308 */ /* 0x0004e20000000800 */
[-CC-:B------:R-:W-:Y:S01]  /*86c0*/  FFMA R79, R79, R22.reuse, -R23.reuse ;  /* 0x000000164f4f7223 */ /* 0x180fe20000000817 */
[----:B------:R-:W-:Y:S01]  /*86d0*/  FFMA R78, R78, R22, -R23 ;  /* 0x000000164e4e7223 */ /* 0x000fe20000000817 */
[----:B------:R-:W-:Y:S01]  /*86e0*/  F2FP.BF16.F32.PACK_AB R24, R108, R105 ;  /* 0x000000696c18723e */ /* 0x000fe200000010ff */
[----:B------:R-:W-:Y:S01]  /*86f0*/  @!P4 FMUL R31, R31, 0.5 ;  /* 0x3f0000001f1fc820 */ /* 0x000fe20000400000 */
[----:B------:R-:W-:Y:S01]  /*8700*/  FFMA R15, R104, R15, R105 ;  /* 0x0000000f680f7223 */ /* 0x000fe20000000069 */
[----:B-1----:R-:W-:Y:S01]  /*8710*/  @!P3 FMUL R109, R109, R109 ;  /* 0x0000006d6d6db220 */ /* 0x002fe20000400000 */
[----:B------:R-:W-:Y:S01]  /*8720*/  FSETP.GEU.AND P3, PT, R30, -126, PT ;  /* 0xc2fc00001e00780b */ /* 0x000fe20003f6e000 */
[----:B------:R-:W1:Y:S01]  /*8730*/  MUFU.EX2 R117, R31 ;  /* 0x0000001f00757308 */ /* 0x000e620000000800 */
[----:B--2---:R-:W-:-:S02]  /*8740*/  VIADD R28, R132, 0x40 ;  /* 0x00000040841c7836 */ /* 0x004fc40000000000 */
[----:B------:R-:W-:Y:S01]  /*8750*/  FFMA R13, R106, R13, R109 ;  /* 0x0000000d6a0d7223 */ /* 0x000fe2000000006d */
[----:B------:R-:W-:Y:S01]  /*8760*/  F2FP.BF16.F32.PACK_AB R25, R110, R109 ;  /* 0x0000006d6e19723e */ /* 0x000fe200000010ff */
[----:B------:R-:W-:Y:S01]  /*8770*/  @!P6 FMUL R29, R29, 0.5 ;  /* 0x3f0000001d1de820 */ /* 0x000fe20000400000 */
[----:B------:R-:W-:Y:S01]  /*8780*/  FADD R15, R15, R108 ;  /* 0x0000006c0f0f7221 */ /* 0x000fe20000000000 */
[----:B------:R-:W-:Y:S01]  /*8790*/  FADD R13, R13, R110 ;  /* 0x0000006e0d0d7221 */ /* 0x000fe20000000000 */
[--C-:B------:R-:W-:Y:S01]  /*87a0*/  FFMA R83, R83, R22, -R23.reuse ;  /* 0x0000001653537223 */ /* 0x100fe20000000817 */
[----:B------:R2:W4:Y:S01]  /*87b0*/  MUFU.EX2 R113, R29 ;  /* 0x0000001d00717308 */ /* 0x0005220000000800 */
[----:B---3--:R-:W-:Y:S01]  /*87c0*/  @!P5 FMUL R112, R112, R112 ;  /* 0x000000707070d220 */ /* 0x008fe20000400000 */
[----:B------:R-:W-:Y:S01]  /*87d0*/  FSETP.GEU.AND P5, PT, R32, -126, PT ;  /* 0xc2fc00002000780b */ /* 0x000fe20003fae000 */
[-C--:B------:R-:W-:Y:S01]  /*87e0*/  FFMA R82, R82, R22.reuse, -R23 ;  /* 0x0000001652527223 */ /* 0x080fe20000000817 */
[----:B------:R-:W-:Y:S01]  /*87f0*/  @!P3 FMUL R30, R30, 0.5 ;  /* 0x3f0000001e1eb820 */ /* 0x000fe20000400000 */
[-C--:B------:R-:W-:Y:S01]  /*8800*/  FFMA R85, R85, R22.reuse, -R107 ;  /* 0x0000001655557223 */ /* 0x080fe2000000086b */
[----:B------:R-:W-:-:S02]  /*8810*/  FFMA R86, R86, R22, -R23 ;  /* 0x0000001656567223 */ /* 0x000fc40000000817 */
[----:B------:R3:W5:Y:S01]  /*8820*/  MUFU.EX2 R116, R30 ;  /* 0x0000001e00747308 */ /* 0x0007620000000800 */
[----:B-1----:R-:W-:Y:S01]  /*8830*/  @!P4 FMUL R117, R117, R117 ;  /* 0x000000757575c220 */ /* 0x002fe20000400000 */
[----:B------:R-:W-:Y:S01]  /*8840*/  FSETP.GEU.AND P4, PT, R35, -126, PT ;  /* 0xc2fc00002300780b */ /* 0x000fe20003f8e000 */
[----:B--2---:R-:W-:-:S04]  /*8850*/  IMAD.MOV.U32 R29, RZ, RZ, -0x7fffffe0 ;  /* 0x80000020ff1d7424 */ /* 0x004fc800078e00ff */
[----:B------:R-:W-:Y:S01]  /*8860*/  @!P5 FMUL R32, R32, 0.5 ;  /* 0x3f0000002020d820 */ /* 0x000fe20000400000 */
[----:B----4-:R-:W-:Y:S01]  /*8870*/  @!P6 FMUL R113, R113, R113 ;  /* 0x000000717171e220 */ /* 0x010fe20000400000 */
[----:B------:R-:W-:Y:S02]  /*8880*/  FSETP.GEU.AND P6, PT, R33, -126, PT ;  /* 0xc2fc00002100780b */ /* 0x000fe40003fce000 */
[----:B------:R1:W2:Y:S01]  /*8890*/  MUFU.EX2 R111, R32 ;  /* 0x00000020006f7308 */ /* 0x0002a20000000800 */
[----:B---3--:R-:W-:Y:S01]  /*88a0*/  FFMA R30, R52, R22, -R107 ;  /* 0x00000016341e7223 */ /* 0x008fe2000000086b */
[----:B------:R-:W-:Y:S02]  /*88b0*/  F2FP.BF16.F32.PACK_AB R26, R113, R112 ;  /* 0x00000070711a723e */ /* 0x000fe400000010ff */
[----:B------:R-:W-:Y:S01]  /*88c0*/  @!P4 FMUL R35, R35, 0.5 ;  /* 0x3f0000002323c820 */ /* 0x000fe20000400000 */
[----:B------:R-:W-:Y:S01]  /*88d0*/  FADD R112, R15, R112 ;  /* 0x000000700f707221 */ /* 0x000fe20000000000 */
[----:B-----5:R-:W-:Y:S01]  /*88e0*/  @!P3 FMUL R116, R116, R116 ;  /* 0x000000747474b220 */ /* 0x020fe20000400000 */
[----:B------:R-:W-:Y:S01]  /*88f0*/  FSETP.GEU.AND P3, PT, R34, -126, PT ;  /* 0xc2fc00002200780b */ /* 0x000fe20003f6e000 */
[----:B------:R-:W3:Y:S01]  /*8900*/  MUFU.EX2 R118, R35 ;  /* 0x0000002300767308 */ /* 0x000ee20000000800 */
[----:B-1----:R-:W-:Y:S01]  /*8910*/  IADD3 R32, R132, 0x80, RZ ;  /* 0x0000008084207810 */ /* 0x002fe20007ffe0ff */
[----:B------:R-:W-:Y:S01]  /*8920*/  FADD R112, R112, R113 ;  /* 0x0000007170707221 */ /* 0x000fe20000000000 */
[----:B------:R-:W-:Y:S01]  /*8930*/  F2FP.BF16.F32.PACK_AB R27, R117, R116 ;  /* 0x00000074751b723e */ /* 0x000fe200000010ff */
[----:B------:R-:W-:Y:S01]  /*8940*/  @!P6 FMUL R33, R33, 0.5 ;  /* 0x3f0000002121e820 */ /* 0x000fe20000400000 */
[----:B------:R-:W-:-:S02]  /*8950*/  FADD R116, R13, R116 ;  /* 0x000000740d747221 */ /* 0x000fc40000000000 */
[----:B------:R-:W-:Y:S01]  /*8960*/  WARPGROUP.ARRIVE ;  /* 0x00000000000079c5 */ /* 0x000fe20000000000 */
[----:B------:R1:W4:Y:S01]  /*8970*/  MUFU.EX2 R114, R33 ;  /* 0x0000002100727308 */ /* 0x0003220000000800 */
[----:B--2---:R-:W-:Y:S01]  /*8980*/  @!P5 FMUL R111, R111, R111 ;  /* 0x0000006f6f6fd220 */ /* 0x004fe20000400000 */
[----:B------:R-:W-:Y:S01]  /*8990*/  FSETP.GEU.AND P5, PT, R36, -126, PT ;  /* 0xc2fc00002400780b */ /* 0x000fe20003fae000 */
[----:B------:R-:W-:Y:S01]  /*89a0*/  FADD R116, R116, R117 ;  /* 0x0000007574747221 */ /* 0x000fe20000000000 */
[----:B------:R-:W-:Y:S01]  /*89b0*/  @!P3 FMUL R34, R34, 0.5 ;  /* 0x3f0000002222b820 */ /* 0x000fe20000400000 */
[----:B------:R-:W-:Y:S01]  /*89c0*/  HGMMA.64x32x16.F32.BF16 R88, R24, gdesc[UR4].tnspB, R88, gsb0 ;  /* 0x4060000418587df0 */ /* 0x000fe20008001858 */
[----:B------:R-:W-:Y:S02]  /*89d0*/  R2UR UR6, R28 ;  /* 0x000000001c0672ca */ /* 0x000fe400000e0000 */
[----:B------:R-:W2:Y:S01]  /*89e0*/  MUFU.EX2 R115, R34 ;  /* 0x0000002200737308 */ /* 0x000ea20000000800 */
[----:B---3--:R-:W-:Y:S01]  /*89f0*/  @!P4 FMUL R118, R118, R118 ;  /* 0x000000767676c220 */ /* 0x008fe20000400000 */
[----:B------:R-:W-:Y:S01]  /*8a00*/  FSETP.GEU.AND P4, PT, R39, -126, PT ;  /* 0xc2fc00002700780b */ /* 0x000fe20003f8e000 */
[----:B-1----:R-:W-:Y:S01]  /*8a10*/  IMAD.MOV.U32 R33, RZ, RZ, -0x7fffffe0 ;  /* 0x80000020ff217424 */ /* 0x002fe200078e00ff */
[----:B------:R-:W-:-:S03]  /*8a20*/  R2UR UR7, R29 ;  /* 0x000000001d0772ca */ /* 0x000fc600000e0000 */
[----:B------:R-:W-:Y:S01]  /*8a30*/  @!P5 FMUL R36, R36, 0.5 ;  /* 0x3f0000002424d820 */ /* 0x000fe20000400000 */
[----:B----4-:R-:W-:Y:S01]  /*8a40*/  @!P6 FMUL R114, R114, R114 ;  /* 0x000000727272e220 */ /* 0x010fe20000400000 */
[----:B------:R-:W-:Y:S02]  /*8a50*/  FSETP.GEU.AND P6, PT, R37, -126, PT ;  /* 0xc2fc00002500780b */ /* 0x000fe40003fce000 */
[----:B------:R-:W1:Y:S02]  /*8a60*/  MUFU.EX2 R119, R36 ;  /* 0x0000002400777308 */ /* 0x000e640000000800 */
[----:B------:R-:W-:Y:S02]  /*8a70*/  F2FP.BF16.F32.PACK_AB R28, R114, R111 ;  /* 0x0000006f721c723e */ /* 0x000fe400000010ff */
[----:B------:R-:W-:Y:S01]  /*8a80*/  @!P4 FMUL R39, R39, 0.5 ;  /* 0x3f0000002727c820 */ /* 0x000fe20000400000 */
[----:B------:R-:W-:Y:S01]  /*8a90*/  FADD R111, R112, R111 ;  /* 0x0000006f706f7221 */ /* 0x000fe20000000000 */
[----:B--2---:R-:W-:Y:S01]  /*8aa0*/  @!P3 FMUL R115, R115, R115 ;  /* 0x000000737373b220 */ /* 0x004fe20000400000 */
[----:B------:R-:W-:Y:S01]  /*8ab0*/  FSETP.GEU.AND P3, PT, R38, -126, PT ;  /* 0xc2fc00002600780b */ /* 0x000fe20003f6e000 */
[----:B------:R-:W2:Y:S01]  /*8ac0*/  MUFU.EX2 R122, R39 ;  /* 0x00000027007a7308 */ /* 0x000ea20000000800 */
[----:B------:R-:W-:-:S02]  /*8ad0*/  FADD R114, R111, R114 ;  /* 0x000000726f727221 */ /* 0x000fc40000000000 */
[----:B------:R-:W-:Y:S01]  /*8ae0*/  F2FP.BF16.F32.PACK_AB R29, R118, R115 ;  /* 0x00000073761d723e */ /* 0x000fe200000010ff */
[----:B------:R-:W-:Y:S01]  /*8af0*/  @!P6 FMUL R37, R37, 0.5 ;  /* 0x3f0000002525e820 */ /* 0x000fe20000400000 */
[----:B------:R-:W-:-:S03]  /*8b00*/  FADD R115, R116, R115 ;  /* 0x0000007374737221 */ /* 0x000fc60000000000 */
[----:B------:R-:W3:Y:S01]  /*8b10*/  MUFU.EX2 R120, R37 ;  /* 0x0000002500787308 */ /* 0x000ee20000000800 */
[----:B-1----:R-:W-:Y:S01]  /*8b20*/  @!P5 FMUL R119, R119, R119 ;  /* 0x000000777777d220 */ /* 0x002fe20000400000 */
[----:B------:R-:W-:Y:S01]  /*8b30*/  FSETP.GEU.AND P5, PT, R40, -126, PT ;  /* 0xc2fc00002800780b */ /* 0x000fe20003fae000 */
[----:B------:R-:W-:Y:S01]  /*8b40*/  FADD R118, R115, R118 ;  /* 0x0000007673767221 */ /* 0x000fe20000000000 */
[----:B------:R-:W-:-:S04]  /*8b50*/  @!P3 FMUL R38, R38, 0.5 ;  /* 0x3f0000002626b820 */ /* 0x000fc80000400000 */
[----:B------:R-:W1:Y:S01]  /*8b60*/  MUFU.EX2 R121, R38 ;  /* 0x0000002600797308 */ /* 0x000e620000000800 */
[----:B--2---:R-:W-:Y:S01]  /*8b70*/  @!P4 FMUL R122, R122, R122 ;  /* 0x0000007a7a7ac220 */ /* 0x004fe20000400000 */
[----:B------:R-:W-:-:S05]  /*8b80*/  FSETP.GEU.AND P4, PT, R43, -126, PT ;  /* 0xc2fc00002b00780b */ /* 0x000fca0003f8e000 */
[----:B------:R-:W-:Y:S01]  /*8b90*/  @!P5 FMUL R40, R40, 0.5 ;  /* 0x3f0000002828d820 */ /* 0x000fe20000400000 */
[----:B---3--:R-:W-:Y:S01]  /*8ba0*/  @!P6 FMUL R120, R120, R120 ;  /* 0x000000787878e220 */ /* 0x008fe20000400000 */
[----:B------:R-:W-:Y:S02]  /*8bb0*/  FSETP.GEU.AND P6, PT, R41, -126, PT ;  /* 0xc2fc00002900780b */ /* 0x000fe40003fce000 */
[----:B------:R-:W2:Y:S01]  /*8bc0*/  MUFU.EX2 R123, R40 ;  /* 0x00000028007b7308 */ /* 0x000ea20000000800 */
[----:B------:R-:W-:Y:S02]  /*8bd0*/  WARPGROUP.DEPBAR.LE gsb0, 0x0 ;  /* 0x00008000000079c5 */ /* 0x000fe40000010000 */
[-C--:B------:R-:W-:Y:S01]  /*8be0*/  FFMA R27, R53, R22.reuse, -R107 ;  /* 0x00000016351b7223 */ /* 0x080fe2000000086b */
[----:B------:R-:W-:Y:S01]  /*8bf0*/  @!P4 FMUL R43, R43, 0.5 ;  /* 0x3f0000002b2bc820 */ /* 0x000fe20000400000 */
[-CC-:B------:R-:W-:Y:S01]  /*8c00*/  FFMA R53, R55, R22.reuse, -R23.reuse ;  /* 0x0000001637357223 */ /* 0x180fe20000000817 */
[----:B-1----:R-:W-:Y:S01]  /*8c10*/  @!P3 FMUL R121, R121, R121 ;  /* 0x000000797979b220 */ /* 0x002fe20000400000 */
[----:B------:R-:W-:Y:S01]  /*8c20*/  FSETP.GEU.AND P3, PT, R42, -126, PT ;  /* 0xc2fc00002a00780b */ /* 0x000fe20003f6e000 */
[----:B------:R-:W1:Y:S01]  /*8c30*/  MUFU.EX2 R129, R43 ;  /* 0x0000002b00817308 */ /* 0x000e620000000800 */
[-C--:B------:R-:W-:Y:S01]  /*8c40*/  FFMA R26, R54, R22.reuse, -R23 ;  /* 0x00000016361a7223 */ /* 0x080fe20000000817 */
[-CC-:B------:R-:W-:Y:S01]  /*8c50*/  FFMA R54, R60, R22.reuse, -R107.reuse ;  /* 0x000000163c367223 */ /* 0x180fe2000000086b */
[----:B------:R-:W-:Y:S01]  /*8c60*/  F2FP.BF16.F32.PACK_AB R31, R122, R121 ;  /* 0x000000797a1f723e */ /* 0x000fe200000010ff */
[----:B------:R-:W-:Y:S01]  /*8c70*/  @!P6 FMUL R41, R41, 0.5 ;  /* 0x3f0000002929e820 */ /* 0x000fe20000400000 */
[-C--:B------:R-:W-:Y:S01]  /*8c80*/  FFMA R55, R61, R22.reuse, -R107 ;  /* 0x000000163d377223 */ /* 0x080fe2000000086b */
[-C--:B------:R-:W-:Y:S01]  /*8c90*/  FFMA R61, R71, R22.reuse, -R23 ;  /* 0x00000016473d7223 */ /* 0x080fe20000000817 */
[----:B------:R-:W-:Y:S01]  /*8ca0*/  FFMA R60, R77, R22, -R107 ;  /* 0x000000164d3c7223 */ /* 0x000fe2000000086b */
[----:B------:R-:W3:Y:S01]  /*8cb0*/  MUFU.EX2 R125, R41 ;  /* 0x00000029007d7308 */ /* 0x000ee20000000800 */
[----:B--2---:R-:W-:Y:S01]  /*8cc0*/  @!P5 FMUL R123, R123, R123 ;  /* 0x0000007b7b7bd220 */ /* 0x004fe20000400000 */
[----:B------:R-:W-:Y:S01]  /*8cd0*/  FSETP.GEU.AND P5, PT, R44, -126, PT ;  /* 0xc2fc00002c00780b */ /* 0x000fe20003fae000 */
[----:B------:R-:W-:Y:S01]  /*8ce0*/  FADD R121, R118, R121 ;  /* 0x0000007976797221 */ /* 0x000fe20000000000 */
[----:B------:R-:W-:-:S03]  /*8cf0*/  @!P3 FMUL R42, R42, 0.5 ;  /* 0x3f0000002a2ab820 */ /* 0x000fc60000400000 */
[----:B------:R-:W-:Y:S01]  /*8d00*/  FADD R121, R121, R122 ;  /* 0x0000007a79797221 */ /* 0x000fe20000000000 */
[----:B------:R-:W2:Y:S01]  /*8d10*/  MUFU.EX2 R126, R42 ;  /* 0x0000002a007e7308 */ /* 0x000ea20000000800 */
[----:B-1----:R-:W-:Y:S01]  /*8d20*/  @!P4 FMUL R129, R129, R129 ;  /* 0x000000818181c220 */ /* 0x002fe20000400000 */
[----:B------:R-:W-:-:S05]  /*8d30*/  FSETP.GEU.AND P4, PT, R47, -126, PT ;  /* 0xc2fc00002f00780b */ /* 0x000fca0003f8e000 */
[----:B------:R-:W-:Y:S01]  /*8d40*/  @!P5 FMUL R44, R44, 0.5 ;  /* 0x3f0000002c2cd820 */ /* 0x000fe20000400000 */
[----:B---3--:R-:W-:Y:S01]  /*8d50*/  @!P6 FMUL R125, R125, R125 ;  /* 0x0000007d7d7de220 */ /* 0x008fe20000400000 */
[----:B------:R-:W-:Y:S02]  /*8d60*/  FSETP.GEU.AND P6, PT, R45, -126, PT ;  /* 0xc2fc00002d00780b */ /* 0x000fe40003fce000 */
[----:B------:R-:W1:Y:S04]  /*8d70*/  MUFU.EX2 R131, R44 ;  /* 0x0000002c00837308 */ /* 0x000e680000000800 */
[----:B------:R-:W-:Y:S01]  /*8d80*/  @!P4 FMUL R47, R47, 0.5 ;  /* 0x3f0000002f2fc820 */ /* 0x000fe20000400000 */
[----:B--2---:R-:W-:Y:S01]  /*8d90*/  @!P3 FMUL R126, R126, R126 ;  /* 0x0000007e7e7eb220 */ /* 0x004fe20000400000 */
[----:B------:R-:W-:-:S02]  /*8da0*/  FSETP.GEU.AND P3, PT, R46, -126, PT ;  /* 0xc2fc00002e00780b */ /* 0x000fc40003f6e000 */
[----:B------:R-:W2:Y:S03]  /*8db0*/  MUFU.EX2 R127, R47 ;  /* 0x0000002f007f7308 */ /* 0x000ea60000000800 */
[----:B------:R-:W-:-:S05]  /*8dc0*/  @!P6 FMUL R45, R45, 0.5 ;  /* 0x3f0000002d2de820 */ /* 0x000fca0000400000 */
[----:B------:R-:W3:Y:S01]  /*8dd0*/  MUFU.EX2 R124, R45 ;  /* 0x0000002d007c7308 */ /* 0x000ee20000000800 */
[----:B-1----:R-:W-:Y:S01]  /*8de0*/  @!P5 FMUL R131, R131, R131 ;  /* 0x000000838383d220 */ /* 0x002fe20000400000 */
[----:B------:R-:W-:Y:S01]  /*8df0*/  FSETP.GEU.AND P5, PT, R128, -126, PT ;  /* 0xc2fc00008000780b */ /* 0x000fe20003fae000 */
[----:B------:R-:W-:-:S05]  /*8e00*/  @!P3 FMUL R46, R46, 0.5 ;  /* 0x3f0000002e2eb820 */ /* 0x000fca0000400000 */
[----:B------:R-:W1:Y:S01]  /*8e10*/  MUFU.EX2 R48, R46 ;  /* 0x0000002e00307308 */ /* 0x000e620000000800 */
[----:B--2---:R-:W-:Y:S01]  /*8e20*/  @!P4 FMUL R127, R127, R127 ;  /* 0x0000007f7f7fc220 */ /* 0x004fe20000400000 */
[----:B------:R-:W-:-:S05]  /*8e30*/  FSETP.GEU.AND P4, PT, R51, -126, PT ;  /* 0xc2fc00003300780b */ /* 0x000fca0003f8e000 */
[----:B------:R-:W-:Y:S01]  /*8e40*/  @!P5 FMUL R128, R128, 0.5 ;  /* 0x3f0000008080d820 */ /* 0x000fe20000400000 */
[----:B---3--:R-:W-:Y:S01]  /*8e50*/  @!P6 FMUL R124, R124, R124 ;  /* 0x0000007c7c7ce220 */ /* 0x008fe20000400000 */
[----:B------:R-:W-:-:S04]  /*8e60*/  FSETP.GEU.AND P6, PT, R49, -126, PT ;  /* 0xc2fc00003100780b */ /* 0x000fc80003fce000 */
[----:B------:R-:W2:Y:S01]  /*8e70*/  MUFU.EX2 R128, R128 ;  /* 0x0000008000807308 */ /* 0x000ea20000000800 */
[----:B------:R-:W-:Y:S01]  /*8e80*/  F2FP.BF16.F32.PACK_AB R34, R124, R131 ;  /* 0x000000837c22723e */ /* 0x000fe200000010ff */
[----:B------:R-:W-:Y:S01]  /*8e90*/  @!P4 FMUL R51, R51, 0.5 ;  /* 0x3f0000003333c820 */ /* 0x000fe20000400000 */
[----:B-1----:R-:W-:Y:S01]  /*8ea0*/  @!P3 FMUL R48, R48, R48 ;  /* 0x000000303030b220 */ /* 0x002fe20000400000 */
[----:B------:R-:W-:-:S04]  /*8eb0*/  FSETP.GEU.AND P3, PT, R50, -126, PT ;  /* 0xc2fc00003200780b */ /* 0x000fc80003f6e000 */
[----:B------:R-:W1:Y:S01]  /*8ec0*/  MUFU.EX2 R25, R51 ;  /* 0x0000003300197308 */ /* 0x000e620000000800 */
[----:B------:R-:W-:Y:S01]  /*8ed0*/  F2FP.BF16.F32.PACK_AB R35, R127, R48 ;  /* 0x000000307f23723e */ /* 0x000fe200000010ff */
[----:B------:R-:W-:-:S06]  /*8ee0*/  @!P6 FMUL R49, R49, 0.5 ;  /* 0x3f0000003131e820 */ /* 0x000fcc0000400000 */
[----:B------:R-:W3:Y:S01]  /*8ef0*/  MUFU.EX2 R133, R49 ;  /* 0x0000003100857308 */ /* 0x000ee20000000800 */
[----:B--2---:R-:W-:Y:S01]  /*8f00*/  @!P5 FMUL R128, R128, R128 ;  /* 0x000000808080d220 */ /* 0x004fe20000400000 */
[----:B------:R-:W-:Y:S01]  /*8f10*/  FSETP.GEU.AND P5, PT, R30, -126, PT ;  /* 0xc2fc00001e00780b */ /* 0x000fe20003fae000 */
[----:B------:R-:W-:-:S05]  /*8f20*/  @!P3 FMUL R50, R50, 0.5 ;  /* 0x3f0000003232b820 */ /* 0x000fca0000400000 */
[----:B------:R-:W2:Y:S01]  /*8f30*/  MUFU.EX2 R52, R50 ;  /* 0x0000003200347308 */ /* 0x000ea20000000800 */
[----:B-1----:R-:W-:Y:S01]  /*8f40*/  @!P4 FMUL R25, R25, R25 ;  /* 0x000000191919c220 */ /* 0x002fe20000400000 */
[----:B------:R-:W-:-:S05]  /*8f50*/  FSETP.GEU.AND P4, PT, R53, -126, PT ;  /* 0xc2fc00003500780b */ /* 0x000fca0003f8e000 */
[----:B------:R-:W-:Y:S01]  /*8f60*/  @!P5 FMUL R30, R30, 0.5 ;  /* 0x3f0000001e1ed820 */ /* 0x000fe20000400000 */
[----:B---3--:R-:W-:Y:S01]  /*8f70*/  @!P6 FMUL R133, R133, R133 ;  /* 0x000000858585e220 */ /* 0x008fe20000400000 */
[----:B------:R-:W-:Y:S02]  /*8f80*/  FSETP.GEU.AND P6, PT, R27, -126, PT ;  /* 0xc2fc00001b00780b */ /* 0x000fe40003fce000 */
[----:B------:R1:W3:Y:S02]  /*8f90*/  MUFU.EX2 R24, R30 ;  /* 0x0000001e00187308 */ /* 0x0002e40000000800 */
[----:B------:R-:W-:Y:S02]  /*8fa0*/  F2FP.BF16.F32.PACK_AB R36, R133, R128 ;  /* 0x000000808524723e */ /* 0x000fe400000010ff */
[----:B------:R-:W-:Y:S01]  /*8fb0*/  @!P4 FMUL R53, R53, 0.5 ;  /* 0x3f0000003535c820 */ /* 0x000fe20000400000 */
[----:B--2---:R-:W-:Y:S01]  /*8fc0*/  @!P3 FMUL R52, R52, R52 ;  /* 0x000000343434b220 */ /* 0x004fe20000400000 */
[----:B------:R-:W-:-:S02]  /*8fd0*/  FSETP.GEU.AND P3, PT, R26, -126, PT ;  /* 0xc2fc00001a00780b */ /* 0x000fc40003f6e000 */
[----:B-1----:R-:W-:Y:S02]  /*8fe0*/  F2FP.BF16.F32.PACK_AB R30, R120, R119 ;  /* 0x00000077781e723e */ /* 0x002fe400000010ff */
[----:B------:R-:W1:Y:S01]  /*8ff0*/  MUFU.EX2 R53, R53 ;  /* 0x0000003500357308 */ /* 0x000e620000000800 */
[----:B------:R-:W-:Y:S01]  /*9000*/  F2FP.BF16.F32.PACK_AB R37, R25, R52 ;  /* 0x000000341925723e */ /* 0x000fe200000010ff */
[----:B------:R-:W-:Y:S01]  /*9010*/  @!P6 FMUL R27, R27, 0.5 ;  /* 0x3f0000001b1be820 */ /* 0x000fe20000400000 */
[----:B------:R-:W-:Y:S01]  /*9020*/  WARPGROUP.ARRIVE ;  /* 0x00000000000079c5 */ /* 0x000fe20000000000 */
[----:B------:R-:W-:Y:S01]  /*9030*/  FADD R119, R114, R119 ;  /* 0x0000007772777221 */ /* 0x000fe20000000000 */
[----:B---3--:R-:W-:-:S03]  /*9040*/  @!P5 FMUL R24, R24, R24 ;  /* 0x000000181818d220 */ /* 0x008fc60000400000 */
[----:B------:R-:W2:Y:S01]  /*9050*/  MUFU.EX2 R27, R27 ;  /* 0x0000001b001b7308 */ /* 0x000ea20000000800 */
[----:B------:R-:W-:Y:S01]  /*9060*/  HGMMA.64x32x16.F32.BF16 R88, R28, gdesc[UR4].tnspB, R88, gsb0 ;  /* 0x406000041c587df0 */ /* 0x000fe20008001858 */
[----:B------:R-:W-:Y:S01]  /*9070*/  R2UR UR6, R32 ;  /* 0x00000000200672ca */ /* 0x000fe200000e0000 */
[----:B------:R-:W-:Y:S01]  /*9080*/  @!P3 FMUL R26, R26, 0.5 ;  /* 0x3f0000001a1ab820 */ /* 0x000fe20000400000 */
[----:B------:R-:W-:Y:S01]  /*9090*/  R2UR UR7, R33 ;  /* 0x00000000210772ca */ /* 0x000fe200000e0000 */
[----:B------:R-:W-:Y:S01]  /*90a0*/  FADD R120, R119, R120 ;  /* 0x0000007877787221 */ /* 0x000fe20000000000 */
[----:B------:R-:W-:Y:S02]  /*90b0*/  F2FP.BF16.F32.PACK_AB R32, R125, R123 ;  /* 0x0000007b7d20723e */ /* 0x000fe400000010ff */
[----:B------:R-:W-:Y:S01]  /*90c0*/  F2FP.BF16.F32.PACK_AB R33, R129, R126 ;  /* 0x0000007e8121723e */ /* 0x000fe200000010ff */
[----:B------:R-:W3:Y:S01]  /*90d0*/  MUFU.EX2 R26, R26 ;  /* 0x0000001a001a7308 */ /* 0x000ee20000000800 */
[----:B-1----:R-:W-:Y:S01]  /*90e0*/  @!P4 FMUL R53, R53, R53 ;  /* 0x000000353535c220 */ /* 0x002fe20000400000 */
[----:B------:R-:W-:Y:S01]  /*90f0*/  FSETP.GEU.AND P5, PT, R56, -126, PT ;  /* 0xc2fc00003800780b */ /* 0x000fe20003fae000 */
[----:B------:R-:W-:Y:S01]  /*9100*/  FADD R126, R121, R126 ;  /* 0x0000007e797e7221 */ /* 0x000fe20000000000 */
[----:B------:R-:W-:-:S03]  /*9110*/  FADD R120, R120, R123 ;  /* 0x0000007b78787221 */ /* 0x000fc60000000000 */
[----:B------:R-:W-:Y:S01]  /*9120*/  FADD R129, R126, R129 ;  /* 0x000000817e817221 */ /* 0x000fe20000000000 */
[----:B--2---:R-:W-:Y:S01]  /*9130*/  @!P6 FMUL R27, R27, R27 ;  /* 0x0000001b1b1be220 */ /* 0x004fe20000400000 */
[----:B------:R-:W-:Y:S01]  /*9140*/  FSETP.GEU.AND P6, PT, R57, -126, PT ;  /* 0xc2fc00003900780b */ /* 0x000fe20003fce000 */
[----:B------:R-:W-:-:S03]  /*9150*/  FADD R120, R120, R125 ;  /* 0x0000007d78787221 */ /* 0x000fc60000000000 */
[----:B------:R-:W-:Y:S01]  /*9160*/  F2FP.BF16.F32.PACK_AB R38, R27, R24 ;  /* 0x000000181b26723e */ /* 0x000fe200000010ff */
[----:B------:R-:W-:Y:S01]  /*9170*/  FADD R131, R120, R131 ;  /* 0x0000008378837221 */ /* 0x000fe20000000000 */
[----:B------:R-:W-:Y:S01]  /*9180*/  @!P5 FMUL R56, R56, 0.5 ;  /* 0x3f0000003838d820 */ /* 0x000fe20000400000 */
[----:B---3--:R-:W-:Y:S01]  /*9190*/  @!P3 FMUL R26, R26, R26 ;  /* 0x0000001a1a1ab220 */ /* 0x008fe20000400000 */
[----:B------:R-:W-:Y:S01]  /*91a0*/  FSETP.GEU.AND P3, PT, R58, -126, PT ;  /* 0xc2fc00003a00780b */ /* 0x000fe20003f6e000 */
[----:B------:R-:W-:-:S04]  /*91b0*/  FADD R131, R131, R124 ;  /* 0x0000007c83837221 */ /* 0x000fc80000000000 */
[----:B------:R-:W-:Y:S01]  /*91c0*/  @!P6 FMUL R57, R57, 0.5 ;  /* 0x3f0000003939e820 */ /* 0x000fe20000400000 */
[----:B------:R-:W-:Y:S01]  /*91d0*/  F2FP.BF16.F32.PACK_AB R39, R53, R26 ;  /* 0x0000001a3527723e */ /* 0x000fe200000010ff */
[----:B------:R-:W-:-:S04]  /*91e0*/  FADD R128, R131, R128 ;  /* 0x0000008083807221 */ /* 0x000fc80000000000 */
[----:B------:R-:W-:Y:S02]  /*91f0*/  FADD R133, R128, R133 ;  /* 0x0000008580857221 */ /* 0x000fe40000000000 */
[----:B------:R-:W-:Y:S02]  /*9200*/  @!P3 FMUL R58, R58, 0.5 ;  /* 0x3f0000003a3ab820 */ /* 0x000fe40000400000 */
[----:B------:R-:W-:Y:S01]  /*9210*/  FADD R24, R133, R24 ;  /* 0x0000001885187221 */ /* 0x000fe20000000000 */
[----:B------:R-:W-:-:S03]  /*9220*/  IMAD.MOV.U32 R133, RZ, RZ, -0x7fffffe0 ;  /* 0x80000020ff857424 */ /* 0x000fc600078e00ff */
[----:B------:R-:W-:Y:S01]  /*9230*/  FADD R27, R24, R27 ;  /* 0x0000001b181b7221 */ /* 0x000fe20000000000 */
[----:B------:R-:W-:Y:S02]  /*9240*/  WARPGROUP.DEPBAR.LE gsb0, 0x0 ;  /* 0x00008000000079c5 */ /* 0x000fe40000010000 */
[----:B------:R-:W-:Y:S01]  /*9250*/  WARPGROUP.ARRIVE ;  /* 0x00000000000079c5 */ /* 0x000fe20000000000 */
[-C--:B------:R-:W-:Y:S01]  /*9260*/  FFMA R31, R59, R22.reuse, -R23 ;  /* 0x000000163b1f7223 */ /* 0x080fe20000000817 */
[----:B------:R1:W2:Y:S01]  /*9270*/  MUFU.EX2 R28, R56 ;  /* 0x00000038001c7308 */ /* 0x0002a20000000800 */
[----:B------:R-:W-:-:S03]  /*9280*/  FFMA R59, R72, R22, -R107 ;  /* 0x00000016483b7223 */ /* 0x000fc6000000086b */
[----:B------:R-:W-:Y:S01]  /*9290*/  HGMMA.64x32x16.F32.BF16 R88, R32, gdesc[UR4].tnspB, R88, gsb0 ;  /* 0x4060000420587df0 */ /* 0x000fe20008001858 */
[----:B------:R-:W-:-:S03]  /*92a0*/  FSETP.GEU.AND P4, PT, R31, -126, PT ;  /* 0xc2fc00001f00780b */ /* 0x000fc60003f8e000 */
[----:B------:R3:W4:Y:S01]  /*92b0*/  MUFU.EX2 R29, R57 ;  /* 0x00000039001d7308 */ /* 0x0007220000000800 */
[----:B-1----:R-:W-:-:S07]  /*92c0*/  FFMA R56, R63, R22, -R23 ;  /* 0x000000163f387223 */ /* 0x002fce0000000817 */
[----:B------:R1:W5:Y:S01]  /*92d0*/  MUFU.EX2 R30, R58 ;  /* 0x0000003a001e7308 */ /* 0x0003620000000800 */
[----:B--2---:R-:W-:Y:S01]  /*92e0*/  @!P5 FMUL R28, R28, R28 ;  /* 0x0000001c1c1cd220 */ /* 0x004fe20000400000 */
[----:B------:R-:W-:Y:S01]  /*92f0*/  @!P4 FMUL R31, R31, 0.5 ;  /* 0x3f0000001f1fc820 */ /* 0x000fe20000400000 */
[----:B------:R-:W-:Y:S01]  /*9300*/  FSETP.GEU.AND P5, PT, R54, -126, PT ;  /* 0xc2fc00003600780b */ /* 0x000fe20003fae000 */
[----:B---3--:R-:W-:-:S04]  /*9310*/  FFMA R57, R64, R22, -R107 ;  /* 0x0000001640397223 */ /* 0x008fc8000000086b */
[----:B------:R-:W2:Y:S01]  /*9320*/  MUFU.EX2 R31, R31 ;  /* 0x0000001f001f7308 */ /* 0x000ea20000000800 */
[----:B----4-:R-:W-:Y:S01]  /*9330*/  @!P6 FMUL R29, R29, R29 ;  /* 0x0000001d1d1de220 */ /* 0x010fe20000400000 */
[----:B------:R-:W-:Y:S01]  /*9340*/  FSETP.GEU.AND P6, PT, R55, -126, PT ;  /* 0xc2fc00003700780b */ /* 0x000fe20003fce000 */
[----:B-1----:R-:W-:-:S03]  /*9350*/  FFMA R58, R66, R22, -R23 ;  /* 0x00000016423a7223 */ /* 0x002fc60000000817 */
[----:B------:R-:W-:Y:S01]  /*9360*/  F2FP.BF16.F32.PACK_AB R40, R29, R28 ;  /* 0x0000001c1d28723e */ /* 0x000fe200000010ff */
[----:B------:R-:W-:Y:S01]  /*9370*/  FADD R28, R27, R28 ;  /* 0x0000001c1b1c7221 */ /* 0x000fe20000000000 */
[----:B------:R-:W-:Y:S01]  /*9380*/  @!P5 FMUL R54, R54, 0.5 ;  /* 0x3f0000003636d820 */ /* 0x000fe20000400000 */
[----:B-----5:R-:W-:Y:S01]  /*9390*/  @!P3 FMUL R30, R30, R30 ;  /* 0x0000001e1e1eb220 */ /* 0x020fe20000400000 */
[----:B------:R-:W-:Y:S01]  /*93a0*/  FSETP.GEU.AND P3, PT, R62, -126, PT ;  /* 0xc2fc00003e00780b */ /* 0x000fe20003f6e000 */
[----:B------:R-:W-:-:S03]  /*93b0*/  FADD R29, R28, R29 ;  /* 0x0000001d1c1d7221 */ /* 0x000fc60000000000 */
[----:B------:R-:W1:Y:S01]  /*93c0*/  MUFU.EX2 R54, R54 ;  /* 0x0000003600367308 */ /* 0x000e620000000800 */
[----:B------:R-:W-:Y:S01]  /*93d0*/  @!P6 FMUL R55, R55, 0.5 ;  /* 0x3f0000003737e820 */ /* 0x000fe20000400000 */
[----:B--2---:R-:W-:Y:S01]  /*93e0*/  @!P4 FMUL R31, R31, R31 ;  /* 0x0000001f1f1fc220 */ /* 0x004fe20000400000 */
[----:B------:R-:W-:-:S05]  /*93f0*/  FSETP.GEU.AND P4, PT, R56, -126, PT ;  /* 0xc2fc00003800780b */ /* 0x000fca0003f8e000 */
[----:B------:R-:W2:Y:S01]  /*9400*/  MUFU.EX2 R55, R55 ;  /* 0x0000003700377308 */ /* 0x000ea20000000800 */
[----:B------:R-:W-:Y:S01]  /*9410*/  @!P3 FMUL R62, R62, 0.5 ;  /* 0x3f0000003e3eb820 */ /* 0x000fe20000400000 */
[----:B------:R-:W-:Y:S01]  /*9420*/  F2FP.BF16.F32.PACK_AB R41, R31, R30 ;  /* 0x0000001e1f29723e */ /* 0x000fe200000010ff */
[----:B------:R-:W-:Y:S02]  /*9430*/  WARPGROUP.DEPBAR.LE gsb0, 0x0 ;  /* 0x00008000000079c5 */ /* 0x000fe40000010000 */
[----:B------:R-:W-:Y:S01]  /*9440*/  VIADD R32, R132, 0xc0 ;  /* 0x000000c084207836 */ /* 0x000fe20000000000 */
[----:B------:R-:W-:Y:S01]  /*9450*/  WARPGROUP.ARRIVE ;  /* 0x00000000000079c5 */ /* 0x000fe20000000000 */
[----:B------:R-:W-:Y:S02]  /*9460*/  IMAD.MOV.U32 R33, RZ, RZ, -0x7fffffe0 ;  /* 0x80000020ff217424 */ /* 0x000fe400078e00ff */
[----:B------:R-:W-:Y:S01]  /*9470*/  @!P4 FMUL R56, R56, 0.5 ;  /* 0x3f0000003838c820 */ /* 0x000fe20000400000 */
[----:B------:R3:W4:Y:S01]  /*9480*/  MUFU.EX2 R35, R62 ;  /* 0x0000003e00237308 */ /* 0x0007220000000800 */
[----:B------:R-:W-:Y:S01]  /*9490*/  R2UR UR6, R32 ;  /* 0x00000000200672ca */ /* 0x000fe200000e0000 */
[----:B------:R-:W-:Y:S01]  /*94a0*/  FFMA R34, R65, R22, -R107 ;  /* 0x0000001641227223 */ /* 0x000fe2000000086b */
[----:B------:R-:W-:Y:S01]  /*94b0*/  R2UR UR7, R33 ;  /* 0x00000000210772ca */ /* 0x000fe200000e0000 */
[----:B-1----:R-:W-:Y:S01]  /*94c0*/  @!P5 FMUL R54, R54, R54 ;  /* 0x000000363636d220 */ /* 0x002fe20000400000 */
[----:B--2---:R-:W-:Y:S01]  /*94d0*/  @!P6 FMUL R55, R55, R55 ;  /* 0x000000373737e220 */ /* 0x004fe20000400000 */
[----:B------:R-:W-:Y:S01]  /*94e0*/  FSETP.GEU.AND P5, PT, R57, -126, PT ;  /* 0xc2fc00003900780b */ /* 0x000fe20003fae000 */
[----:B------:R-:W-:Y:S01]  /*94f0*/  IMAD.MOV.U32 R33, RZ, RZ, -0x7fffffe0 ;  /* 0x80000020ff217424 */ /* 0x000fe200078e00ff */
[----:B------:R-:W1:Y:S01]  /*9500*/  MUFU.EX2 R56, R56 ;  /* 0x0000003800387308 */ /* 0x000e620000000800 */
[----:B------:R-:W-:Y:S01]  /*9510*/  FSETP.GEU.AND P6, PT, R34, -126, PT ;  /* 0xc2fc00002200780b */ /* 0x000fe20003fce000 */
[----:B---3--:R-:W-:Y:S01]  /*9520*/  FADD R62, R129, R48 ;  /* 0x00000030813e7221 */ /* 0x008fe20000000000 */
[----:B------:R-:W-:-:S02]  /*9530*/  IADD3 R32, R132, 0x100, RZ ;  /* 0x0000010084207810 */ /* 0x000fc40007ffe0ff */
[----:B------:R-:W-:Y:S01]  /*9540*/  F2FP.BF16.F32.PACK_AB R42, R55, R54 ;  /* 0x00000036372a723e */ /* 0x000fe200000010ff */
[----:B------:R-:W-:Y:S01]  /*9550*/  FADD R127, R62, R127 ;  /* 0x0000007f3e7f7221 */ /* 0x000fe20000000000 */
[----:B------:R-:W-:Y:S01]  /*9560*/  FADD R54, R29, R54 ;  /* 0x000000361d367221 */ /* 0x000fe20000000000 */
[----:B------:R-:W-:Y:S01]  /*9570*/  HGMMA.64x32x16.F32.BF16 R88, R36, gdesc[UR4].tnspB, R88, gsb0 ;  /* 0x4060000424587df0 */ /* 0x000fe20008001858 */
[----:B----4-:R-:W-:Y:S01]  /*9580*/  @!P3 FMUL R35, R35, R35 ;  /* 0x000000232323b220 */ /* 0x010fe20000400000 */
[----:B------:R-:W-:Y:S01]  /*9590*/  FSETP.GEU.AND P3, PT, R58, -126, PT ;  /* 0xc2fc00003a00780b */ /* 0x000fe20003f6e000 */
[----:B------:R-:W-:Y:S01]  /*95a0*/  @!P5 FMUL R57, R57, 0.5 ;  /* 0x3f0000003939d820 */ /* 0x000fe20000400000 */
[----:B------:R-:W-:Y:S01]  /*95b0*/  R2UR UR6, R32 ;  /* 0x00000000200672ca */ /* 0x000fe200000e0000 */
[----:B------:R-:W-:Y:S02]  /*95c0*/  VIADD R32, R132, 0x140 ;  /* 0x0000014084207836 */ /* 0x000fe40000000000 */
[----:B------:R-:W-:Y:S01]  /*95d0*/  @!P6 FMUL R34, R34, 0.5 ;  /* 0x3f0000002222e820 */ /* 0x000fe20000400000 */
[----:B------:R-:W-:Y:S01]  /*95e0*/  R2UR UR7, R33 ;  /* 0x00000000210772ca */ /* 0x000fe200000e0000 */
[----:B------:R-:W-:-:S02]  /*95f0*/  IMAD.MOV.U32 R33, RZ, RZ, -0x7fffffe0 ;  /* 0x80000020ff217424 */ /* 0x000fc400078e00ff */
[----:B-1----:R-:W-:Y:S01]  /*9600*/  @!P4 FMUL R56, R56, R56 ;  /* 0x000000383838c220 */ /* 0x002fe20000400000 */
[----:B------:R-:W-:Y:S01]  /*9610*/  FSETP.GEU.AND P4, PT, R67, -126, PT ;  /* 0xc2fc00004300780b */ /* 0x000fe20003f8e000 */
[----:B------:R-:W1:Y:S01]  /*9620*/  MUFU.EX2 R57, R57 ;  /* 0x0000003900397308 */ /* 0x000e620000000800 */
[----:B------:R-:W-:Y:S01]  /*9630*/  FADD R52, R127, R52 ;  /* 0x000000347f347221 */ /* 0x000fe20000000000 */
[----:B------:R-:W-:Y:S01]  /*9640*/  FADD R54, R54, R55 ;  /* 0x0000003736367221 */ /* 0x000fe20000000000 */
[----:B------:R-:W-:Y:S01]  /*9650*/  F2FP.BF16.F32.PACK_AB R43, R56, R35 ;  /* 0x00000023382b723e */ /* 0x000fe200000010ff */
[----:B------:R-:W-:Y:S01]  /*9660*/  @!P3 FMUL R58, R58, 0.5 ;  /* 0x3f0000003a3ab820 */ /* 0x000fe20000400000 */
[----:B------:R-:W-:-:S03]  /*9670*/  FADD R25, R52, R25 ;  /* 0x0000001934197221 */ /* 0x000fc60000000000 */
[----:B------:R-:W2:Y:S01]  /*9680*/  MUFU.EX2 R34, R34 ;  /* 0x0000002200227308 */ /* 0x000ea20000000800 */
[----:B------:R-:W-:Y:S01]  /*9690*/  FADD R26, R25, R26 ;  /* 0x0000001a191a7221 */ /* 0x000fe20000000000 */
[----:B------:R-:W-:Y:S02]  /*96a0*/  SEL R25, R7, RZ, P2 ;  /* 0x000000ff07197207 */ /* 0x000fe40001000000 */
[----:B------:R-:W-:Y:S01]  /*96b0*/  @!P4 FMUL R67, R67, 0.5 ;  /* 0x3f0000004343c820 */ /* 0x000fe20000400000 */
[----:B------:R-:W-:Y:S01]  /*96c0*/  FADD R53, R26, R53 ;  /* 0x000000351a357221 */ /* 0x000fe20000000000 */
[----:B------:R-:W-:Y:S02]  /*96d0*/  LEA R7, R25, R14, 0x3 ;  /* 0x0000000e19077211 */ /* 0x000fe400078e18ff */
[----:B------:R-:W3:Y:S01]  /*96e0*/  MUFU.EX2 R58, R58 ;  /* 0x0000003a003a7308 */ /* 0x000ee20000000800 */
[----:B-1----:R-:W-:Y:S01]  /*96f0*/  @!P5 FMUL R57, R57, R57 ;  /* 0x000000393939d220 */ /* 0x002fe20000400000 */
[----:B------:R-:W-:Y:S01]  /*9700*/  FSETP.GEU.AND P5, PT, R68, -126, PT ;  /* 0xc2fc00004400780b */ /* 0x000fe20003fae000 */
[----:B------:R-:W-:Y:S01]  /*9710*/  FADD R30, R53, R30 ;  /* 0x0000001e351e7221 */ /* 0x000fe20000000000 */
[----:B------:R-:W-:-:S03]  /*9720*/  PRMT R7, RZ, 0x654, R7 ;  /* 0x00000654ff077816 */ /* 0x000fc60000000007 */
[----:B------:R-:W-:Y:S01]  /*9730*/  FADD R30, R30, R31 ;  /* 0x0000001f1e1e7221 */ /* 0x000fe20000000000 */
[----:B--2---:R-:W-:Y:S01]  /*9740*/  @!P6 FMUL R34, R34, R34 ;  /* 0x000000222222e220 */ /* 0x004fe20000400000 */
[----:B------:R-:W-:Y:S02]  /*9750*/  FSETP.GEU.AND P6, PT, R69, -126, PT ;  /* 0xc2fc00004500780b */ /* 0x000fe40003fce000 */
[----:B------:R-:W-:Y:S02]  /*9760*/  FADD R35, R30, R35 ;  /* 0x000000231e237221 */ /* 0x000fe40000000000 */
[----:B------:R-:W-:Y:S02]  /*9770*/  F2FP.BF16.F32.PACK_AB R44, R34, R57 ;  /* 0x00000039222c723e */ /* 0x000fe400000010ff */
[----:B------:R-:W-:Y:S01]  /*9780*/  @!P5 FMUL R68, R68, 0.5 ;  /* 0x3f0000004444d820 */ /* 0x000fe20000400000 */
[----:B------:R-:W-:Y:S01]  /*9790*/  FADD R57, R54, R57 ;  /* 0x0000003936397221 */ /* 0x000fe20000000000 */
[----:B---3--:R-:W-:Y:S01]  /*97a0*/  @!P3 FMUL R58, R58, R58 ;  /* 0x0000003a3a3ab220 */ /* 0x008fe20000400000 */
[----:B------:R-:W-:-:S02]  /*97b0*/  FADD R35, R35, R56 ;  /* 0x0000003823237221 */ /* 0x000fc40000000000 */
[----:B------:R-:W-:Y:S01]  /*97c0*/  FADD R57, R57, R34 ;  /* 0x0000002239397221 */ /* 0x000fe20000000000 */
[----:B------:R-:W-:Y:S02]  /*97d0*/  WARPGROUP.DEPBAR.LE gsb0, 0x0 ;  /* 0x00008000000079c5 */ /* 0x000fe40000010000 */
[----:B------:R-:W1:Y:S01]  /*97e0*/  MUFU.EX2 R37, R67 ;  /* 0x0000004300257308 */ /* 0x000e620000000800 */
[----:B------:R-:W-:Y:S01]  /*97f0*/  WARPGROUP.ARRIVE ;  /* 0x00000000000079c5 */ /* 0x000fe20000000000 */
[----:B------:R-:W-:Y:S01]  /*9800*/  FFMA R38, R70, R22, -R23 ;  /* 0x0000001646267223 */ /* 0x000fe20000000817 */
[----:B------:R-:W-:-:S04]  /*9810*/  @!P6 FMUL R69, R69, 0.5 ;  /* 0x3f0000004545e820 */ /* 0x000fc80000400000 */
[----:B------:R-:W-:Y:S01]  /*9820*/  HGMMA.64x32x16.F32.BF16 R88, R40, gdesc[UR4].tnspB, R88, gsb0 ;  /* 0x4060000428587df0 */ /* 0x000fe20008001858 */
[----:B------:R-:W-:Y:S01]  /*9830*/  FSETP.GEU.AND P3, PT, R38, -126, PT ;  /* 0xc2fc00002600780b */ /* 0x000fe20003f6e000 */
[----:B------:R-:W2:Y:S01]  /*9840*/  MUFU.EX2 R36, R68 ;  /* 0x0000004400247308 */ /* 0x000ea20000000800 */
[----:B------:R-:W-:Y:S02]  /*9850*/  R2UR UR6, R32 ;  /* 0x00000000200672ca */ /* 0x000fe400000e0000 */
[----:B------:R-:W-:Y:S01]  /*9860*/  R2UR UR7, R33 ;  /* 0x00000000210772ca */ /* 0x000fe200000e0000 */
[----:B------:R-:W-:Y:S01]  /*9870*/  IMAD.MOV.U32 R33, RZ, RZ, -0x7fffffe0 ;  /* 0x80000020ff217424 */ /* 0x000fe200078e00ff */
[C---:B------:R-:W-:Y:S01]  /*9880*/  IADD3 R32, R132.reuse, 0x180, RZ ;  /* 0x0000018084207810 */ /* 0x040fe20007ffe0ff */
[----:B------:R-:W-:Y:S02]  /*9890*/  VIADD R132, R132, 0x1c0 ;  /* 0x000001c084847836 */ /* 0x000fe40000000000 */
[----:B-1----:R-:W-:Y:S01]  /*98a0*/  @!P4 FMUL R37, R37, R37 ;  /* 0x000000252525c220 */ /* 0x002fe20000400000 */
[----:B------:R-:W-:Y:S01]  /*98b0*/  FSETP.GEU.AND P4, PT, R61, -126, PT ;  /* 0xc2fc00003d00780b */ /* 0x000fe20003f8e000 */
[----:B------:R-:W1:Y:S02]  /*98c0*/  MUFU.EX2 R39, R69 ;  /* 0x0000004500277308 */ /* 0x000e640000000800 */
[----:B------:R-:W-:Y:S01]  /*98d0*/  @!P3 FMUL R38, R38, 0.5 ;  /* 0x3f0000002626b820 */ /* 0x000fe20000400000 */
[----:B------:R-:W-:Y:S01]  /*98e0*/  F2FP.BF16.F32.PACK_AB R45, R37, R58 ;  /* 0x0000003a252d723e */ /* 0x000fe200000010ff */
[----:B------:R-:W-:Y:S01]  /*98f0*/  FADD R58, R35, R58 ;  /* 0x0000003a233a7221 */ /* 0x000fe20000000000 */
[----:B--2---:R-:W-:-:S03]  /*9900*/  @!P5 FMUL R36, R36, R36 ;  /* 0x000000242424d220 */ /* 0x004fc60000400000 */
[----:B------:R-:W2:Y:S01]  /*9910*/  MUFU.EX2 R38, R38 ;  /* 0x0000002600267308 */ /* 0x000ea20000000800 */
[----:B------:R-:W-:Y:S01]  /*9920*/  FSETP.GEU.AND P5, PT, R59, -126, PT ;  /* 0xc2fc00003b00780b */ /* 0x000fe20003fae000 */
[----:B------:R-:W-:Y:S02]  /*9930*/  FADD R37, R58, R37 ;  /* 0x000000253a257221 */ /* 0x000fe40000000000 */
[----:B------:R-:W-:Y:S01]  /*9940*/  @!P4 FMUL R61, R61, 0.5 ;  /* 0x3f0000003d3dc820 */ /* 0x000fe20000400000 */
[----:B-1----:R-:W-:-:S05]  /*9950*/  @!P6 FMUL R39, R39, R39 ;  /* 0x000000272727e220 */ /* 0x002fca0000400000 */
[----:B------:R-:W1:Y:S01]  /*9960*/  MUFU.EX2 R61, R61 ;  /* 0x0000003d003d7308 */ /* 0x000e620000000800 */
[----:B------:R-:W-:Y:S02]  /*9970*/  FSETP.GEU.AND P6, PT, R73, -126, PT ;  /* 0xc2fc00004900780b */ /* 0x000fe40003fce000 */
[----:B------:R-:W-:Y:S01]  /*9980*/  F2FP.BF16.F32.PACK_AB R46, R39, R36 ;  /* 0x00000024272e723e */ /* 0x000fe200000010ff */
[----:B------:R-:W-:Y:S01]  /*9990*/  @!P5 FMUL R59, R59, 0.5 ;  /* 0x3f0000003b3bd820 */ /* 0x000fe20000400000 */
[----:B------:R-:W-:Y:S01]  /*99a0*/  FADD R36, R57, R36 ;  /* 0x0000002439247221 */ /* 0x000fe20000000000 */
[----:B--2---:R-:W-:Y:S01]  /*99b0*/  @!P3 FMUL R38, R38, R38 ;  /* 0x000000262626b220 */ /* 0x004fe20000400000 */
[----:B------:R-:W-:Y:S02]  /*99c0*/  FSETP.GEU.AND P3, PT, R74, -126, PT ;  /* 0xc2fc00004a00780b */ /* 0x000fe40003f6e000 */
[----:B------:R-:W-:Y:S01]  /*99d0*/  FADD R36, R36, R39 ;  /* 0x0000002724247221 */ /* 0x000fe20000000000 */
[----:B------:R-:W2:Y:S04]  /*99e0*/  MUFU.EX2 R59, R59 ;  /* 0x0000003b003b7308 */ /* 0x000ea80000000800 */
[----:B------:R-:W-:Y:S01]  /*99f0*/  @!P6 FMUL R73, R73, 0.5 ;  /* 0x3f0000004949e820 */ /* 0x000fe20000400000 */
[----:B-1----:R-:W-:Y:S01]  /*9a00*/  @!P4 FMUL R61, R61, R61 ;  /* 0x0000003d3d3dc220 */ /* 0x002fe20000400000 */
[----:B------:R-:W-:-:S04]  /*9a10*/  WARPGROUP.DEPBAR.LE gsb0, 0x0 ;  /* 0x00008000000079c5 */ /* 0x000fc80000010000 */
[----:B------:R-:W-:Y:S01]  /*9a20*/  F2FP.BF16.F32.PACK_AB R47, R61, R38 ;  /* 0x000000263d2f723e */ /* 0x000fe200000010ff */
[-C--:B------:R-:W-:Y:S01]  /*9a30*/  FFMA R42, R75, R22.reuse, -R23 ;  /* 0x000000164b2a7223 */ /* 0x080fe20000000817 */
[----:B------:R-:W1:Y:S01]  /*9a40*/  MUFU.EX2 R40, R73 ;  /* 0x0000004900287308 */ /* 0x000e620000000800 */
[----:B------:R-:W-:Y:S01]  /*9a50*/  @!P3 FMUL R74, R74, 0.5 ;  /* 0x3f0000004a4ab820 */ /* 0x000fe20000400000 */
[----:B------:R-:W-:Y:S01]  /*9a60*/  WARPGROUP.ARRIVE ;  /* 0x00000000000079c5 */ /* 0x000fe20000000000 */
[----:B------:R-:W-:Y:S01]  /*9a70*/  FFMA R43, R80, R22, -R107 ;  /* 0x00000016502b7223 */ /* 0x000fe2000000086b */
[----:B------:R-:W-:Y:S01]  /*9a80*/  FSETP.GEU.AND P4, PT, R42, -126, PT ;  /* 0xc2fc00002a00780b */ /* 0x000fe20003f8e000 */
[----:B--2---:R-:W-:Y:S01]  /*9a90*/  @!P5 FMUL R59, R59, R59 ;  /* 0x0000003b3b3bd220 */ /* 0x004fe20000400000 */
[----:B------:R-:W-:Y:S01]  /*9aa0*/  FSETP.GEU.AND P5, PT, R76, -126, PT ;  /* 0xc2fc00004c00780b */ /* 0x000fe20003fae000 */
[----:B------:R-:W-:Y:S01]  /*9ab0*/  FADD R38, R37, R38 ;  /* 0x0000002625267221 */ /* 0x000fe20000000000 */
[----:B------:R-:W-:Y:S01]  /*9ac0*/  HGMMA.64x32x16.F32.BF16 R88, R44, gdesc[UR4].tnspB, R88, gsb0 ;  /* 0x406000042c587df0 */ /* 0x000fe20008001858 */
[----:B------:R-:W2:Y:S01]  /*9ad0*/  MUFU.EX2 R41, R74 ;  /* 0x0000004a00297308 */ /* 0x000ea20000000800 */
[----:B------:R-:W-:Y:S01]  /*9ae0*/  R2UR UR6, R32 ;  /* 0x00000000200672ca */ /* 0x000fe200000e0000 */
[----:B------:R-:W-:Y:S01]  /*9af0*/  FADD R38, R38, R61 ;  /* 0x0000003d26267221 */ /* 0x000fe20000000000 */
[----:B------:R-:W-:-:S05]  /*9b00*/  R2UR UR7, R33 ;  /* 0x00000000210772ca */ /* 0x000fca00000e0000 */
[----:B------:R-:W-:Y:S01]  /*9b10*/  @!P4 FMUL R42, R42, 0.5 ;  /* 0x3f0000002a2ac820 */ /* 0x000fe20000400000 */
[----:B-1----:R-:W-:Y:S01]  /*9b20*/  @!P6 FMUL R40, R40, R40 ;  /* 0x000000282828e220 */ /* 0x002fe20000400000 */
[----:B------:R-:W-:Y:S01]  /*9b30*/  FSETP.GEU.AND P6, PT, R60, -126, PT ;  /* 0xc2fc00003c00780b */ /* 0x000fe20003fce000 */
[----:B------:R-:W-:-:S03]  /*9b40*/  @!P5 FMUL R76, R76, 0.5 ;  /* 0x3f0000004c4cd820 */ /* 0x000fc60000400000 */
[----:B------:R-:W1:Y:S01]  /*9b50*/  MUFU.EX2 R42, R42 ;  /* 0x0000002a002a7308 */ /* 0x000e620000000800 */
[----:B------:R-:W-:Y:S01]  /*9b60*/  F2FP.BF16.F32.PACK_AB R48, R40, R59 ;  /* 0x0000003b2830723e */ /* 0x000fe200000010ff */
[----:B------:R-:W-:Y:S01]  /*9b70*/  FADD R59, R36, R59 ;  /* 0x0000003b243b7221 */ /* 0x000fe20000000000 */
[----:B--2---:R-:W-:Y:S01]  /*9b80*/  @!P3 FMUL R41, R41, R41 ;  /* 0x000000292929b220 */ /* 0x004fe20000400000 */
[----:B------:R-:W-:Y:S02]  /*9b90*/  FSETP.GEU.AND P3, PT, R78, -126, PT ;  /* 0xc2fc00004e00780b */ /* 0x000fe40003f6e000 */
[----:B------:R-:W-:Y:S02]  /*9ba0*/  FADD R40, R59, R40 ;  /* 0x000000283b287221 */ /* 0x000fe40000000000 */
[----:B------:R-:W2:Y:S01]  /*9bb0*/  MUFU.EX2 R13, R76 ;  /* 0x0000004c000d7308 */ /* 0x000ea20000000800 */
[----:B------:R-:W-:-:S07]  /*9bc0*/  @!P6 FMUL R60, R60, 0.5 ;  /* 0x3f0000003c3ce820 */ /* 0x000fce0000400000 */
[----:B------:R-:W3:Y:S01]  /*9bd0*/  MUFU.EX2 R60, R60 ;  /* 0x0000003c003c7308 */ /* 0x000ee20000000800 */
[----:B-1----:R-:W-:Y:S01]  /*9be0*/  @!P4 FMUL R42, R42, R42 ;  /* 0x0000002a2a2ac220 */ /* 0x002fe20000400000 */
[----:B------:R-:W-:Y:S01]  /*9bf0*/  FSETP.GEU.AND P4, PT, R79, -126, PT ;  /* 0xc2fc00004f00780b */ /* 0x000fe20003f8e000 */
[----:B------:R-:W-:-:S03]  /*9c00*/  @!P3 FMUL R78, R78, 0.5 ;  /* 0x3f0000004e4eb820 */ /* 0x000fc60000400000 */
[----:B------:R-:W-:Y:S01]  /*9c10*/  F2FP.BF16.F32.PACK_AB R49, R42, R41 ;  /* 0x000000292a31723e */ /* 0x000fe200000010ff */
[----:B------:R-:W-:Y:S01]  /*9c20*/  FADD R41, R38, R41 ;  /* 0x0000002926297221 */ /* 0x000fe20000000000 */
[----:B------:R-:W1:Y:S01]  /*9c30*/  MUFU.EX2 R15, R78 ;  /* 0x0000004e000f7308 */ /* 0x000e620000000800 */
[----:B--2---:R-:W-:Y:S01]  /*9c40*/  @!P5 FMUL R13, R13, R13 ;  /* 0x0000000d0d0dd220 */ /* 0x004fe20000400000 */
[----:B------:R-:W-:Y:S01]  /*9c50*/  FSETP.GEU.AND P5, PT, R43, -126, PT ;  /* 0xc2fc00002b00780b */ /* 0x000fe20003fae000 */
[----:B------:R-:W-:-:S04]  /*9c60*/  FADD R42, R41, R42 ;  /* 0x0000002a292a7221 */ /* 0x000fc80000000000 */
[----:B------:R-:W-:Y:S01]  /*9c70*/  @!P4 FMUL R79, R79, 0.5 ;  /* 0x3f0000004f4fc820 */ /* 0x000fe20000400000 */
[----:B---3--:R-:W-:Y:S01]  /*9c80*/  @!P6 FMUL R60, R60, R60 ;  /* 0x0000003c3c3ce220 */ /* 0x008fe20000400000 */
[----:B------:R-:W-:Y:S02]  /*9c90*/  WARPGROUP.DEPBAR.LE gsb0, 0x0 ;  /* 0x00008000000079c5 */ /* 0x000fe40000010000 */
[----:B------:R-:W2:Y:S01]  /*9ca0*/  MUFU.EX2 R44, R79 ;  /* 0x0000004f002c7308 */ /* 0x000ea20000000800 */
[----:B------:R-:W-:-:S03]  /*9cb0*/  FFMA R46, R81, R22, -R107 ;  /* 0x00000016512e7223 */ /* 0x000fc6000000086b */
[----:B------:R-:W-:Y:S01]  /*9cc0*/  @!P5 FMUL R43, R43, 0.5 ;  /* 0x3f0000002b2bd820 */ /* 0x000fe20000400000 */
[----:B------:R-:W-:Y:S01]  /*9cd0*/  F2FP.BF16.F32.PACK_AB R50, R60, R13 ;  /* 0x0000000d3c32723e */ /* 0x000fe200000010ff */
[----:B-1----:R-:W-:Y:S01]  /*9ce0*/  @!P3 FMUL R15, R15, R15 ;  /* 0x0000000f0f0fb220 */ /* 0x002fe20000400000 */
[----:B------:R-:W-:Y:S01]  /*9cf0*/  FSETP.GEU.AND P3, PT, R82, -126, PT ;  /* 0xc2fc00005200780b */ /* 0x000fe20003f6e000 */
[-C--:B------:R-:W-:Y:S01]  /*9d00*/  FFMA R45, R84, R22.reuse, -R107 ;  /* 0x00000016542d7223 */ /* 0x080fe2000000086b */
[----:B------:R-:W-:Y:S01]  /*9d10*/  FSETP.GEU.AND P6, PT, R46, -126, PT ;  /* 0xc2fc00002e00780b */ /* 0x000fe20003fce000 */
[----:B------:R-:W1:Y:S01]  /*9d20*/  MUFU.EX2 R43, R43 ;  /* 0x0000002b002b7308 */ /* 0x000e620000000800 */
[----:B------:R-:W-:Y:S01]  /*9d30*/  FFMA R22, R87, R22, -R23 ;  /* 0x0000001657167223 */ /* 0x000fe20000000817 */
[----:B------:R-:W-:-:S04]  /*9d40*/  FADD R13, R40, R13 ;  /* 0x0000000d280d7221 */ /* 0x000fc80000000000 */
[----:B------:R-:W-:Y:S01]  /*9d50*/  FADD R60, R13, R60 ;  /* 0x0000003c0d3c7221 */ /* 0x000fe20000000000 */
[----:B--2---:R-:W-:Y:S01]  /*9d60*/  @!P4 FMUL R44, R44, R44 ;  /* 0x0000002c2c2cc220 */ /* 0x004fe20000400000 */
[----:B------:R-:W-:Y:S02]  /*9d70*/  FSETP.GEU.AND P4, PT, R83, -126, PT ;  /* 0xc2fc00005300780b */ /* 0x000fe40003f8e000 */
[----:B------:R-:W-:Y:S02]  /*9d80*/  @!P3 FMUL R82, R82, 0.5 ;  /* 0x3f0000005252b820 */ /* 0x000fe40000400000 */
[----:B------:R-:W-:Y:S01]  /*9d90*/  @!P6 FMUL R46, R46, 0.5 ;  /* 0x3f0000002e2ee820 */ /* 0x000fe20000400000 */
[----:B------:R-:W-:Y:S01]  /*9da0*/  F2FP.BF16.F32.PACK_AB R51, R44, R15 ;  /* 0x0000000f2c33723e */ /* 0x000fe200000010ff */
[----:B------:R-:W2:Y:S01]  /*9db0*/  MUFU.EX2 R32, R82 ;  /* 0x0000005200207308 */ /* 0x000ea20000000800 */
[----:B------:R-:W-:Y:S01]  /*9dc0*/  FADD R15, R42, R15 ;  /* 0x0000000f2a0f7221 */ /* 0x000fe20000000000 */
[----:B-1----:R-:W-:Y:S01]  /*9dd0*/  @!P5 FMUL R43, R43, R43 ;  /* 0x0000002b2b2bd220 */ /* 0x002fe20000400000 */
[----:B------:R-:W-:Y:S01]  /*9de0*/  WARPGROUP.ARRIVE ;  /* 0x00000000000079c5 */ /* 0x000fe20000000000 */
[----:B------:R-:W-:Y:S01]  /*9df0*/  FSETP.GEU.AND P5, PT, R45, -126, PT ;  /* 0xc2fc00002d00780b */ /* 0x000fe20003fae000 */
[----:B------:R-:W-:-:S02]  /*9e00*/  FADD R15, R15, R44 ;  /* 0x0000002c0f0f7221 */ /* 0x000fc40000000000 */
[----:B------:R-:W-:Y:S01]  /*9e10*/  @!P4 FMUL R83, R83, 0.5 ;  /* 0x3f0000005353c820 */ /* 0x000fe20000400000 */
[----:B------:R-:W1:Y:S01]  /*9e20*/  MUFU.EX2 R46, R46 ;  /* 0x0000002e002e7308 */ /* 0x000e620000000800 */
[----:B------:R-:W-:Y:S01]  /*9e30*/  HGMMA.64x32x16.F32.BF16 R88, R48, gdesc[UR4].tnspB, R88, gsb0 ;  /* 0x4060000430587df0 */ /* 0x000fe20008001858 */
[----:B------:R-:W-:Y:S02]  /*9e40*/  R2UR UR6, R132 ;  /* 0x00000000840672ca */ /* 0x000fe400000e0000 */
[----:B------:R-:W-:-:S04]  /*9e50*/  R2UR UR7, R133 ;  /* 0x00000000850772ca */ /* 0x000fc800000e0000 */
[----:B------:R-:W3:Y:S01]  /*9e60*/  MUFU.EX2 R33, R83 ;  /* 0x0000005300217308 */ /* 0x000ee20000000800 */
[----:B--2---:R-:W-:Y:S01]  /*9e70*/  @!P3 FMUL R32, R32, R32 ;  /* 0x000000202020b220 */ /* 0x004fe20000400000 */
[----:B------:R-:W-:Y:S01]  /*9e80*/  FSETP.GEU.AND P3, PT, R86, -126, PT ;  /* 0xc2fc00005600780b */ /* 0x000fe20003f6e000 */
[----:B------:R-:W-:Y:S01]  /*9e90*/  @!P5 FMUL R45, R45, 0.5 ;  /* 0x3f0000002d2dd820 */ /* 0x000fe20000400000 */
[----:B-1----:R-:W-:Y:S01]  /*9ea0*/  @!P6 FMUL R46, R46, R46 ;  /* 0x0000002e2e2ee220 */ /* 0x002fe20000400000 */
[----:B------:R-:W-:-:S04]  /*9eb0*/  FSETP.GEU.AND P6, PT, R85, -126, PT ;  /* 0xc2fc00005500780b */ /* 0x000fc80003fce000 */
[----:B------:R-:W1:Y:S01]  /*9ec0*/  MUFU.EX2 R45, R45 ;  /* 0x0000002d002d7308 */ /* 0x000e620000000800 */
[----:B------:R-:W-:-:S05]  /*9ed0*/  F2FP.BF16.F32.PACK_AB R52, R46, R43 ;  /* 0x0000002b2e34723e */ /* 0x000fca00000010ff */
[----:B------:R-:W-:Y:S01]  /*9ee0*/  @!P3 FMUL R86, R86, 0.5 ;  /* 0x3f0000005656b820 */ /* 0x000fe20000400000 */
[----:B------:R-:W-:Y:S01]  /*9ef0*/  FADD R43, R60, R43 ;  /* 0x0000002b3c2b7221 */ /* 0x000fe20000000000 */
[----:B---3--:R-:W-:Y:S01]  /*9f00*/  @!P4 FMUL R33, R33, R33 ;  /* 0x000000212121c220 */ /* 0x008fe20000400000 */
[----:B------:R-:W-:Y:S01]  /*9f10*/  FSETP.GEU.AND P4, PT, R22, -126, PT ;  /* 0xc2fc00001600780b */ /* 0x000fe20003f8e000 */
[----:B------:R-:W2:Y:S01]  /*9f20*/  MUFU.EX2 R23, R86 ;  /* 0x0000005600177308 */ /* 0x000ea20000000800 */
[----:B------:R-:W-:Y:S02]  /*9f30*/  FADD R46, R43, R46 ;  /* 0x0000002e2b2e7221 */ /* 0x000fe40000000000 */
[----:B------:R-:W-:Y:S01]  /*9f40*/  F2FP.BF16.F32.PACK_AB R53, R33, R32 ;  /* 0x000000202135723e */ /* 0x000fe200000010ff */
[----:B------:R-:W-:Y:S01]  /*9f50*/  @!P6 FMUL R85, R85, 0.5 ;  /* 0x3f0000005555e820 */ /* 0x000fe20000400000 */
[----:B------:R-:W-:Y:S01]  /*9f60*/  FADD R32, R15, R32 ;  /* 0x000000200f207221 */ /* 0x000fe20000000000 */
[----:B-1----:R-:W-:-:S04]  /*9f70*/  @!P5 FMUL R45, R45, R45 ;  /* 0x0000002d2d2dd220 */ /* 0x002fc80000400000 */
[----:B------:R-:W1:Y:S01]  /*9f80*/  MUFU.EX2 R85, R85 ;  /* 0x0000005500557308 */ /* 0x000e620000000800 */
[----:B------:R-:W-:Y:S01]  /*9f90*/  FADD R32, R32, R33 ;  /* 0x0000002120207221 */ /* 0x000fe20000000000 */
[----:B------:R-:W-:Y:S01]  /*9fa0*/  @!P4 FMUL R22, R22, 0.5 ;  /* 0x3f0000001616c820 */ /* 0x000fe20000400000 */
[----:B------:R-:W-:Y:S01]  /*9fb0*/  FADD R46, R46, R45 ;  /* 0x0000002d2e2e7221 */ /* 0x000fe20000000000 */
[----:B--2---:R-:W-:-:S04]  /*9fc0*/  @!P3 FMUL R23, R23, R23 ;  /* 0x000000171717b220 */ /* 0x004fc80000400000 */
[----:B------:R-:W2:Y:S01]  /*9fd0*/  MUFU.EX2 R22, R22 ;  /* 0x0000001600167308 */ /* 0x000ea20000000800 */
[----:B------:R-:W-:Y:S01]  /*9fe0*/  FADD R32, R32, R23 ;  /* 0x0000001720207221 */ /* 0x000fe20000000000 */
[----:B------:R-:W-:Y:S02]  /*9ff0*/  WARPGROUP.DEPBAR.LE gsb0, 0x0 ;  /* 0x00008000000079c5 */ /* 0x000fe40000010000 */
[----:B-1----:R-:W-:-:S04]  /*a000*/  @!P6 FMUL R85, R85, R85 ;  /* 0x000000555555e220 */ /* 0x002fc80000400000 */
[----:B------:R-:W-:Y:S01]  /*a010*/  FADD R15, R46, R85 ;  /* 0x000000552e0f7221 */ /* 0x000fe20000000000 */
[----:B------:R-:W-:Y:S01]  /*a020*/  F2FP.BF16.F32.PACK_AB R54, R85, R45 ;  /* 0x0000002d5536723e */ /* 0x000fe200000010ff */
[----:B--2---:R-:W-:-:S04]  /*a030*/  @!P4 FMUL R22, R22, R22 ;  /* 0x000000161616c220 */ /* 0x004fc80000400000 */
[----:B------:R-:W-:Y:S01]  /*a040*/  FADD R13, R32, R22 ;  /* 0x00000016200d7221 */ /* 0x000fe20000000000 */
[----:B------:R-:W-:-:S04]  /*a050*/  F2FP.BF16.F32.PACK_AB R55, R22, R23 ;  /* 0x000000171637723e */ /* 0x000fc800000010ff */
        /* <DEDUP_REMOVED lines=9> */
[----:B-1----:R-:W-:Y:S01]  /*a0f0*/  IMAD R7, R5, 0x8, R2 ;  /* 0x0000000805077824 */ /* 0x002fe200078e0202 */
[----:B------:R-:W-:-:S11]  /*a100*/  SHF.L.U32 R22, R6, 0x1f, RZ ;  /* 0x0000001f06167819 */ /* 0x000fd600000006ff */
.L_x_49:
        /* <DEDUP_REMOVED lines=10> */
.L_x_50:
[----:B-12---:R-:W-:Y:S01]  /*a1b0*/  IMAD R22, R5, 0x2000, R2 ;  /* 0x0000200005167824 */ /* 0x006fe200078e0202 */
        /* <DEDUP_REMOVED lines=13> */
[----:B------:R-:W-:Y:S01]  /*a290*/  USHF.L.U32 UR11, UR11, 0x7, URZ ;  /* 0x000000070b0b7899 */ /* 0x000fe2000800063f */
[----:B------:R-:W-:Y:S01]  /*a2a0*/  VIADD R9, R9, 0x1 ;  /* 0x0000000109097836 */ /* 0x000fe20000000000 */
[----:B------:R-:W-:Y:S01]  /*a2b0*/  UIADD3 UR9, UR9, 0x9000, URZ ;  /* 0x0000900009097890 */ /* 0x000fe2000fffe03f */
[----:B------:R-:W-:Y:S01]  /*a2c0*/  SEL R7, RZ, 0x1, P1 ;  /* 0x00000001ff077807 */ /* 0x000fe20000800000 */
[----:B------:R-:W-:Y:S01]  /*a2d0*/  UIADD3 UR8, UR8, 0x1000, URZ ;  /* 0x0000100008087890 */ /* 0x000fe2000fffe03f */
[----:B------:R-:W-:-:S02]  /*a2e0*/  SEL R5, R5, RZ, P1 ;  /* 0x000000ff05057207 */ /* 0x000fc40000800000 */
[----:B------:R-:W-:-:S06]  /*a2f0*/  LOP3.LUT R6, R6, R7, RZ, 0x3c, !PT ;  /* 0x0000000706067212 */ /* 0x000fcc00078e3cff */
[----:B------:R2:W-:Y:S02]  /*a300*/  UTMALDG.4D [UR8], [UR6], desc[UR18] ;  /* 0x00001208060075b4 */ /* 0x0005e40008019000 */
[----:B--2---:R-:W-:Y:S01]  /*a310*/  NOP ;  /* 0x0000000000007918 */ /* 0x004fe20000000000 */
.L_x_48:
[----:B------:R-:W-:Y:S05]  /*a320*/  BSYNC B0 ;  /* 0x0000000000007941 */ /* 0x000fea0003800000 */
.L_x_47:
[----:B------:R-:W-:-:S07]  /*a330*/  VIADD R8, R8, 0xffffffff ;  /* 0xffffffff08087836 */ /* 0x000fce0000000000 */
.L_x_46:
[----:B------:R-:W-:Y:S01]  /*a340*/  ISETP.GT.AND P3, PT, R21, 0x1, PT ;  /* 0x000000011500780c */ /* 0x000fe20003f64270 */
[----:B------:R-:W-:Y:S01]  /*a350*/  VIADD R17, R17, 0x1 ;  /* 0x0000000111117836 */ /* 0x000fe20000000000 */
[----:B-1----:R-:W-:Y:S01]  /*a360*/  IADD3 R7, R25, 0x1, RZ ;  /* 0x0000000119077810 */ /* 0x002fe20007ffe0ff */
[----:B------:R-:W-:Y:S01]  /*a370*/  VIADD R21, R21, 0xffffffff ;  /* 0xffffffff15157836 */ /* 0x000fe20000000000 */
[----:B------:R-:W-:Y:S01]  /*a380*/  MOV R22, R20 ;  /* 0x0000001400167202 */ /* 0x000fe20000000f00 */
[----:B------:R-:W-:Y:S01]  /*a390*/  VIADD R12, R12, 0x80 ;  /* 0x000000800c0c7836 */ /* 0x000fe20000000000 */
[----:B------:R-:W-:Y:S02]  /*a3a0*/  ISETP.NE.AND P1, PT, R17, 0x4, PT ;  /* 0x000000041100780c */ /* 0x000fe40003f25270 */
[----:B------:R-:W-:Y:S02]  /*a3b0*/  ISETP.NE.AND P2, PT, R7, 0x4, PT ;  /* 0x000000040700780c */ /* 0x000fe40003f45270 */
[----:B------:R-:W-:-:S02]  /*a3c0*/  SEL R23, RZ, 0x1, P1 ;  /* 0x00000001ff177807 */ /* 0x000fc40000800000 */
[----:B------:R-:W-:Y:S02]  /*a3d0*/  SEL R17, R17, RZ, P1 ;  /* 0x000000ff11117207 */ /* 0x000fe40000800000 */
[----:B------:R-:W-:Y:S01]  /*a3e0*/  LOP3.LUT R4, R4, R23, RZ, 0x3c, !PT ;  /* 0x0000001704047212 */ /* 0x000fe200078e3cff */
[----:B------:R-:W-:Y:S01]  /*a3f0*/  IMAD.MOV.U32 R23, RZ, RZ, R18 ;  /* 0x000000ffff177224 */ /* 0x000fe200078e0012 */
[----:B------:R-:W-:Y:S01]  /*a400*/  SEL R7, R7, RZ, P2 ;  /* 0x000000ff07077207 */ /* 0x000fe20001000000 */
[----:B------:R-:W-:Y:S06]  /*a410*/  @P3 BRA `(.L_x_51) ;  /* 0xffffffc800383947 */ /* 0x000fec000383ffff */
.L_x_37:
[----:B------:R-:W-:Y:S05]  /*a420*/  WARPSYNC.ALL ;  /* 0x0000000000007948 */ /* 0x000fea0003800000 */
[----:B------:R-:W2:Y:S01]  /*a430*/  SHFL.BFLY PT, R0, R15, 0x1, 0x1f ;  /* 0x0c201f000f007f89 */ /* 0x000ea200000e0000 */
[----:B------:R-:W-:Y:S01]  /*a440*/  BSSY B0, `(.L_x_52) ;  /* 0x0000023000007945 */ /* 0x000fe20003800000 */
[----:B------:R-:W-:Y:S01]  /*a450*/  IMAD.MOV.U32 R7, RZ, RZ, 0x7f800000 ;  /* 0x7f800000ff077424 */ /* 0x000fe200078e00ff */
[----:B------:R-:W-:Y:S01]  /*a460*/  MOV R9, 0x7f800000 ;  /* 0x7f80000000097802 */ /* 0x000fe20000000f00 */
[----:B------:R-:W3:Y:S01]  /*a470*/  SHFL.BFLY PT, R4, R13, 0x1, 0x1f ;  /* 0x0c201f000d047f89 */ /* 0x000ee200000e0000 */
[----:B------:R-:W-:-:S02]  /*a480*/  IMAD.MOV.U32 R8, RZ, RZ, 0x3f800000 ;  /* 0x3f800000ff087424 */ /* 0x000fc400078e00ff */
[----:B--2---:R-:W-:Y:S01]  /*a490*/  FADD R0, R0, R15 ;  /* 0x0000000f00007221 */ /* 0x004fe20000000000 */
[----:B---3--:R-:W-:-:S04]  /*a4a0*/  FADD R14, R4, R13 ;  /* 0x0000000d040e7221 */ /* 0x008fc80000000000 */
[----:B------:R-:W2:Y:S01]  /*a4b0*/  SHFL.BFLY PT, R3, R0, 0x2, 0x1f ;  /* 0x0c401f0000037f89 */ /* 0x000ea200000e0000 */
[----:B------:R-:W-:-:S03]  /*a4c0*/  IMAD.MOV.U32 R4, RZ, RZ, 0x3f800000 ;  /* 0x3f800000ff047424 */ /* 0x000fc600078e00ff */
[----:B------:R-:W3:Y:S01]  /*a4d0*/  SHFL.BFLY PT, R17, R14, 0x2, 0x1f ;  /* 0x0c401f000e117f89 */ /* 0x000ee200000e0000 */
[C---:B--2---:R-:W-:Y:S01]  /*a4e0*/  FSETP.NE.AND P0, PT, R0.reuse, -R3, PT ;  /* 0x800000030000720b */ /* 0x044fe20003f05000 */
[----:B------:R-:W-:Y:S01]  /*a4f0*/  FADD R3, R0, R3 ;  /* 0x0000000300037221 */ /* 0x000fe20000000000 */
[----:B---3--:R-:W-:-:S11]  /*a500*/  FADD R6, R14, R17 ;  /* 0x000000110e067221 */ /* 0x008fd60000000000 */
[----:B------:R-:W-:Y:S05]  /*a510*/  @!P0 BRA `(.L_x_53) ;  /* 0x0000000000548947 */ /* 0x000fea0003800000 */
[----:B------:R-:W-:Y:S01]  /*a520*/  VIADD R0, R3, 0x1800000 ;  /* 0x0180000003007836 */ /* 0x000fe20000000000 */
[----:B------:R-:W-:Y:S04]  /*a530*/  BSSY B1, `(.L_x_54) ;  /* 0x000000c000017945 */ /* 0x000fe80003800000 */
[----:B------:R-:W-:-:S04]  /*a540*/  LOP3.LUT R0, R0, 0x7f800000, RZ, 0xc0, !PT ;  /* 0x7f80000000007812 */ /* 0x000fc800078ec0ff */
[----:B------:R-:W-:-:S13]  /*a550*/  ISETP.GT.U32.AND P0, PT, R0, 0x1ffffff, PT ;  /* 0x01ffffff0000780c */ /* 0x000fda0003f04070 */
[----:B------:R-:W-:Y:S05]  /*a560*/  @P0 BRA `(.L_x_55) ;  /* 0x0000000000100947 */ /* 0x000fea0003800000 */
[----:B------:R-:W-:-:S07]  /*a570*/  MOV R12, 0xa590 ;  /* 0x0000a590000c7802 */ /* 0x000fce0000000f00 */
[----:B-1----:R-:W-:Y:S05]  /*a580*/  CALL.REL.NOINC `($__internal_0_$__cuda_sm20_rcp_rn_f32_slowpath) ;  /* 0x0000000c00507944 */ /* 0x002fea0003c00000 */
[----:B------:R-:W-:Y:S01]  /*a590*/  IMAD.MOV.U32 R4, RZ, RZ, R0 ;  /* 0x000000ffff047224 */ /* 0x000fe200078e0000 */
[----:B------:R-:W-:Y:S06]  /*a5a0*/  BRA `(.L_x_56) ;  /* 0x0000000000107947 */ /* 0x000fec0003800000 */
.L_x_55:
[----:B------:R-:W2:Y:S02]  /*a5b0*/  MUFU.RCP R4, R3 ;  /* 0x0000000300047308 */ /* 0x000ea40000001000 */
[----:B--2---:R-:W-:-:S04]  /*a5c0*/  FFMA R0, R3, R4, -1 ;  /* 0xbf80000003007423 */ /* 0x004fc80000000004 */
[----:B------:R-:W-:-:S04]  /*a5d0*/  FADD.FTZ R5, -R0, -RZ ;  /* 0x800000ff00057221 */ /* 0x000fc80000010100 */
[----:B------:R-:W-:-:S07]  /*a5e0*/  FFMA R4, R4, R5, R4 ;  /* 0x0000000504047223 */ /* 0x000fce0000000004 */
.L_x_56:
[----:B------:R-:W-:Y:S05]  /*a5f0*/  BSYNC B1 ;  /* 0x0000000000017941 */ /* 0x000fea0003800000 */
.L_x_54:
[----:B------:R-:W-:Y:S01]  /*a600*/  FSETP.GEU.AND P0, PT, |R3|, 1.175494350822287508e-38, PT ;  /* 0x008000000300780b */ /* 0x000fe20003f0e200 */
[----:B------:R-:W-:-:S12]  /*a610*/  ULDC UR6, c[0x0][0x600] ;  /* 0x0001800000067ab9 */ /* 0x000fd80000000800 */
[----:B------:R-:W-:-:S04]  /*a620*/  @!P0 FMUL R3, R3, 16777216 ;  /* 0x4b80000003038820 */ /* 0x000fc80000400000 */
[----:B------:R-:W2:Y:S02]  /*a630*/  MUFU.LG2 R0, R3 ;  /* 0x0000000300007308 */ /* 0x000ea40000000c00 */
[----:B--2---:R-:W-:-:S04]  /*a640*/  @!P0 FADD R0, R0, -24 ;  /* 0xc1c0000000008421 */ /* 0x004fc80000000000 */
[----:B------:R-:W-:-:S04]  /*a650*/  FMUL R9, R0, 0.69314718246459960938 ;  /* 0x3f31721800097820 */ /* 0x000fc80000400000 */
[----:B------:R-:W-:-:S07]  /*a660*/  FFMA R9, R18, UR6, R9 ;  /* 0x0000000612097c23 */ /* 0x000fce0008000009 */
.L_x_53:
[----:B------:R-:W-:Y:S05]  /*a670*/  BSYNC B0 ;  /* 0x0000000000007941 */ /* 0x000fea0003800000 */
.L_x_52:
[----:B------:R-:W-:Y:S01]  /*a680*/  FSETP.NE.AND P0, PT, R14, -R17, PT ;  /* 0x800000110e00720b */ /* 0x000fe20003f05000 */
[----:B------:R-:W-:Y:S01]  /*a690*/  ULDC UR4, c[0x0][0x608] ;  /* 0x0001820000047ab9 */ /* 0x000fe20000000800 */
[----:B------:R-:W-:Y:S01]  /*a6a0*/  BSSY B0, `(.L_x_57) ;  /* 0x0000021000007945 */ /* 0x000fe20003800000 */
[----:B------:R-:W-:-:S04]  /*a6b0*/  FMUL R4, R4, UR4 ;  /* 0x0000000404047c20 */ /* 0x000fc80008400000 */
[-C--:B------:R-:W-:Y:S01]  /*a6c0*/  FMUL R88, R88, R4.reuse ;  /* 0x0000000458587220 */ /* 0x080fe20000400000 */
[-C--:B------:R-:W-:Y:S01]  /*a6d0*/  FMUL R89, R89, R4.reuse ;  /* 0x0000000459597220 */ /* 0x080fe20000400000 */
[-C--:B------:R-:W-:Y:S01]  /*a6e0*/  FMUL R92, R92, R4.reuse ;  /* 0x000000045c5c7220 */ /* 0x080fe20000400000 */
[-C--:B------:R-:W-:Y:S01]  /*a6f0*/  FMUL R93, R93, R4.reuse ;  /* 0x000000045d5d7220 */ /* 0x080fe20000400000 */
[-C--:B------:R-:W-:Y:S01]  /*a700*/  FMUL R96, R96, R4.reuse ;  /* 0x0000000460607220 */ /* 0x080fe20000400000 */
[-C--:B------:R-:W-:Y:S01]  /*a710*/  FMUL R97, R97, R4.reuse ;  /* 0x0000000461617220 */ /* 0x080fe20000400000 */
[-C--:B------:R-:W-:Y:S01]  /*a720*/  FMUL R100, R100, R4.reuse ;  /* 0x0000000464647220 */ /* 0x080fe20000400000 */
[----:B------:R-:W-:Y:S01]  /*a730*/  FMUL R101, R101, R4 ;  /* 0x0000000465657220 */ /* 0x000fe20000400000 */
[----:B------:R-:W-:Y:S06]  /*a740*/  @!P0 BRA `(.L_x_58) ;  /* 0x0000000000588947 */ /* 0x000fec0003800000 */
[----:B------:R-:W-:Y:S01]  /*a750*/  VIADD R0, R6, 0x1800000 ;  /* 0x0180000006007836 */ /* 0x000fe20000000000 */
[----:B------:R-:W-:Y:S04]  /*a760*/  BSSY B1, `(.L_x_59) ;  /* 0x000000d000017945 */ /* 0x000fe80003800000 */
[----:B------:R-:W-:-:S04]  /*a770*/  LOP3.LUT R0, R0, 0x7f800000, RZ, 0xc0, !PT ;  /* 0x7f80000000007812 */ /* 0x000fc800078ec0ff */
[----:B------:R-:W-:-:S13]  /*a780*/  ISETP.GT.U32.AND P0, PT, R0, 0x1ffffff, PT ;  /* 0x01ffffff0000780c */ /* 0x000fda0003f04070 */
[----:B------:R-:W-:Y:S05]  /*a790*/  @P0 BRA `(.L_x_60) ;  /* 0x0000000000140947 */ /* 0x000fea0003800000 */
[----:B------:R-:W-:Y:S02]  /*a7a0*/  MOV R3, R6 ;  /* 0x0000000600037202 */ /* 0x000fe40000000f00 */
[----:B------:R-:W-:-:S07]  /*a7b0*/  MOV R12, 0xa7d0 ;  /* 0x0000a7d0000c7802 */ /* 0x000fce0000000f00 */
[----:B-1----:R-:W-:Y:S05]  /*a7c0*/  CALL.REL.NOINC `($__internal_0_$__cuda_sm20_rcp_rn_f32_slowpath) ;  /* 0x0000000800c07944 */ /* 0x002fea0003c00000 */
[----:B------:R-:W-:Y:S01]  /*a7d0*/  IMAD.MOV.U32 R8, RZ, RZ, R0 ;  /* 0x000000ffff087224 */ /* 0x000fe200078e0000 */
[----:B------:R-:W-:Y:S06]  /*a7e0*/  BRA `(.L_x_61) ;  /* 0x0000000000107947 */ /* 0x000fec0003800000 */
.L_x_60:
[----:B------:R-:W2:Y:S02]  /*a7f0*/  MUFU.RCP R3, R6 ;  /* 0x0000000600037308 */ /* 0x000ea40000001000 */
[----:B--2---:R-:W-:-:S04]  /*a800*/  FFMA R0, R6, R3, -1 ;  /* 0xbf80000006007423 */ /* 0x004fc80000000003 */
[----:B------:R-:W-:-:S04]  /*a810*/  FADD.FTZ R0, -R0, -RZ ;  /* 0x800000ff00007221 */ /* 0x000fc80000010100 */
[----:B------:R-:W-:-:S07]  /*a820*/  FFMA R8, R3, R0, R3 ;  /* 0x0000000003087223 */ /* 0x000fce0000000003 */
.L_x_61:
[----:B------:R-:W-:Y:S05]  /*a830*/  BSYNC B1 ;  /* 0x0000000000017941 */ /* 0x000fea0003800000 */
.L_x_59:
[----:B------:R-:W-:Y:S01]  /*a840*/  FSETP.GEU.AND P0, PT, |R6|, 1.175494350822287508e-38, PT ;  /* 0x008000000600780b */ /* 0x000fe20003f0e200 */
[----:B------:R-:W-:-:S12]  /*a850*/  ULDC UR4, c[0x0][0x600] ;  /* 0x0001800000047ab9 */ /* 0x000fd80000000800 */
[----:B------:R-:W-:-:S04]  /*a860*/  @!P0 FMUL R6, R6, 16777216 ;  /* 0x4b80000006068820 */ /* 0x000fc80000400000 */
[----:B------:R-:W2:Y:S02]  /*a870*/  MUFU.LG2 R0, R6 ;  /* 0x0000000600007308 */ /* 0x000ea40000000c00 */
[----:B--2---:R-:W-:-:S04]  /*a880*/  @!P0 FADD R0, R0, -24 ;  /* 0xc1c0000000008421 */ /* 0x004fc80000000000 */
[----:B------:R-:W-:-:S04]  /*a890*/  FMUL R7, R0, 0.69314718246459960938 ;  /* 0x3f31721800077820 */ /* 0x000fc80000400000 */
[----:B------:R-:W-:-:S07]  /*a8a0*/  FFMA R7, R20, UR4, R7 ;  /* 0x0000000414077c23 */ /* 0x000fce0008000007 */
.L_x_58:
[----:B------:R-:W-:Y:S05]  /*a8b0*/  BSYNC B0 ;  /* 0x0000000000007941 */ /* 0x000fea0003800000 */
.L_x_57:
[C---:B------:R-:W-:Y:S01]  /*a8c0*/  LOP3.LUT P0, RZ, R16.reuse, 0x3, RZ, 0xc0, !PT ;  /* 0x0000000310ff7812 */ /* 0x040fe2000780c0ff */
[----:B------:R-:W-:Y:S01]  /*a8d0*/  ULDC UR4, c[0x0][0x608] ;  /* 0x0001820000047ab9 */ /* 0x000fe20000000800 */
[----:B------:R-:W-:Y:S01]  /*a8e0*/  LOP3.LUT R17, R16, 0x7f, RZ, 0xc0, !PT ;  /* 0x0000007f10117812 */ /* 0x000fe200078ec0ff */
[----:B------:R-:W-:Y:S01]  /*a8f0*/  ULDC.64 UR8, c[0x0][0x208] ;  /* 0x0000820000087ab9 */ /* 0x000fe20000000a00 */
[----:B------:R-:W-:Y:S01]  /*a900*/  FMUL R8, R8, UR4 ;  /* 0x0000000408087c20 */ /* 0x000fe20008400000 */
[----:B------:R-:W-:Y:S01]  /*a910*/  BSSY B0, `(.L_x_62) ;  /* 0x0000018000007945 */ /* 0x000fe20003800000 */
[----:B------:R-:W-:-:S07]  /*a920*/  SHF.R.U32.HI R18, RZ, 0x5, R17 ;  /* 0x00000005ff127819 */ /* 0x000fce0000011611 */
[----:B------:R-:W-:Y:S05]  /*a930*/  @P0 BRA `(.L_x_63) ;  /* 0x0000000000540947 */ /* 0x000fea0003800000 */
[----:B------:R-:W2:Y:S01]  /*a940*/  S2UR UR4, SR_CTAID.X ;  /* 0x00000000000479c3 */ /* 0x000ea20000002500 */
[----:B------:R-:W-:Y:S01]  /*a950*/  SHF.R.U32.HI R0, RZ, 0x2, R16 ;  /* 0x00000002ff007819 */ /* 0x000fe20000011610 */
[----:B------:R-:W-:-:S03]  /*a960*/  IMAD.SHL.U32 R3, R18, 0x10, RZ ;  /* 0x0000001012037824 */ /* 0x000fc600078e00ff */
[----:B------:R-:W-:-:S04]  /*a970*/  LOP3.LUT R0, R0, 0x7, RZ, 0xc0, !PT ;  /* 0x0000000700007812 */ /* 0x000fc800078ec0ff */
[----:B------:R-:W-:Y:S01]  /*a980*/  LOP3.LUT R0, R3, 0xfffffff0, R0, 0xe2, !PT ;  /* 0xfffffff003007812 */ /* 0x000fe200078ee200 */
[----:B--2---:R-:W-:-:S03]  /*a990*/  USHF.L.U32 UR6, UR4, 0x6, URZ ;  /* 0x0000000604067899 */ /* 0x004fc6000800063f */
[----:B------:R-:W-:Y:S02]  /*a9a0*/  ULDC.64 UR4, c[0x0][0x688] ;  /* 0x0001a20000047ab9 */ /* 0x000fe40000000a00 */
[----:B------:R-:W-:Y:S02]  /*a9b0*/  UIMAD UR4, UR36, UR4, UR6 ;  /* 0x00000004240472a4 */ /* 0x000fe4000f8e0206 */
[----:B------:R-:W-:Y:S02]  /*a9c0*/  LOP3.LUT R3, R0, UR6, RZ, 0xfc, !PT ;  /* 0x0000000600037c12 */ /* 0x000fe4000f8efcff */
[----:B------:R-:W-:-:S03]  /*a9d0*/  UIMAD UR4, UR37, UR5, UR4 ;  /* 0x00000005250472a4 */ /* 0x000fc6000f8e0204 */
[C---:B------:R-:W-:Y:S01]  /*a9e0*/  VIADD R4, R3.reuse, 0x8 ;  /* 0x0000000803047836 */ /* 0x040fe20000000000 */
[----:B------:R-:W-:Y:S02]  /*a9f0*/  ULDC UR5, c[0x0][0x288] ;  /* 0x0000a20000057ab9 */ /* 0x000fe40000000800 */
[----:B------:R-:W-:Y:S02]  /*aa00*/  ISETP.GE.U32.AND P0, PT, R3, UR5, PT ;  /* 0x0000000503007c0c */ /* 0x000fe4000bf06070 */
[----:B------:R-:W-:Y:S02]  /*aa10*/  IADD3 R0, P2, R0, UR4, RZ ;  /* 0x0000000400007c10 */ /* 0x000fe4000ff5e0ff */
[----:B------:R-:W-:Y:S01]  /*aa20*/  ISETP.GE.U32.AND P1, PT, R4, UR5, PT ;  /* 0x0000000504007c0c */ /* 0x000fe2000bf26070 */
[----:B------:R-:W-:Y:S01]  /*aa30*/  ULDC.64 UR4, c[0x0][0x680] ;  /* 0x0001a00000047ab9 */ /* 0x000fe20000000a00 */
[----:B------:R-:W-:Y:S02]  /*aa40*/  IADD3.X R3, RZ, RZ, RZ, P2, !PT ;  /* 0x000000ffff037210 */ /* 0x000fe400017fe4ff */
[----:B------:R-:W-:-:S04]  /*aa50*/  LEA R4, P2, R0, UR4, 0x2 ;  /* 0x0000000400047c11 */ /* 0x000fc8000f8410ff */
[----:B------:R-:W-:-:S05]  /*aa60*/  LEA.HI.X R5, R0, UR5, R3, 0x2, P2 ;  /* 0x0000000500057c11 */ /* 0x000fca00090f1403 */
[----:B------:R2:W-:Y:S04]  /*aa70*/  @!P0 STG.E desc[UR8][R4.64], R9 ;  /* 0x0000000904008986 */ /* 0x0005e8000c101908 */
[----:B------:R2:W-:Y:S02]  /*aa80*/  @!P1 STG.E desc[UR8][R4.64+0x20], R7 ;  /* 0x0000200704009986 */ /* 0x0005e4000c101908 */
.L_x_63:
[----:B------:R-:W-:Y:S05]  /*aa90*/  BSYNC B0 ;  /* 0x0000000000007941 */ /* 0x000fea0003800000 */
.L_x_62:
[----:B------:R-:W-:Y:S01]  /*aaa0*/  ULDC.64 UR4, c[0x0][0x730] ;  /* 0x0001cc0000047ab9 */ /* 0x000fe20000000a00 */
[-C--:B------:R-:W-:Y:S01]  /*aab0*/  FMUL R90, R90, R8.reuse ;  /* 0x000000085a5a7220 */ /* 0x080fe20000400000 */
[----:B------:R-:W-:Y:S01]  /*aac0*/  ISETP.NE.U32.AND P0, PT, RZ, UR4, PT ;  /* 0x00000004ff007c0c */ /* 0x000fe2000bf05070 */
[-C--:B------:R-:W-:Y:S01]  /*aad0*/  FMUL R22, R91, R8.reuse ;  /* 0x000000085b167220 */ /* 0x080fe20000400000 */
[-C--:B------:R-:W-:Y:S01]  /*aae0*/  FMUL R94, R94, R8.reuse ;  /* 0x000000085e5e7220 */ /* 0x080fe20000400000 */
[-C--:B-1----:R-:W-:Y:S01]  /*aaf0*/  FMUL R24, R95, R8.reuse ;  /* 0x000000085f187220 */ /* 0x082fe20000400000 */
[----:B------:R-:W-:Y:S01]  /*ab00*/  ISETP.NE.AND.EX P0, PT, RZ, UR5, PT, P0 ;  /* 0x00000005ff007c0c */ /* 0x000fe2000bf05300 */
[-C--:B------:R-:W-:Y:S01]  /*ab10*/  FMUL R98, R98, R8.reuse ;  /* 0x0000000862627220 */ /* 0x080fe20000400000 */
[-C--:B------:R-:W-:Y:S01]  /*ab20*/  FMUL R26, R99, R8.reuse ;  /* 0x00000008631a7220 */ /* 0x080fe20000400000 */
[-C--:B------:R-:W-:Y:S01]  /*ab30*/  FMUL R102, R102, R8.reuse ;  /* 0x0000000866667220 */ /* 0x080fe20000400000 */
[----:B------:R-:W-:-:S09]  /*ab40*/  FMUL R28, R103, R8 ;  /* 0x00000008671c7220 */ /* 0x000fd20000400000 */
[----:B------:R-:W-:Y:S05]  /*ab50*/  @P0 BRA `(.L_x_64) ;  /* 0x0000000000200947 */ /* 0x000fea0003800000 */
[----:B------:R-:W-:Y:S02]  /*ab60*/  ULDC.64 UR4, c[0x0][0x728] ;  /* 0x0001ca0000047ab9 */ /* 0x000fe40000000a00 */
[----:B------:R-:W-:-:S04]  /*ab70*/  ISETP.NE.U32.AND P0, PT, RZ, UR4, PT ;  /* 0x00000004ff007c0c */ /* 0x000fc8000bf05070 */
[----:B------:R-:W-:-:S13]  /*ab80*/  ISETP.NE.AND.EX P0, PT, RZ, UR5, PT, P0 ;  /* 0x00000005ff007c0c */ /* 0x000fda000bf05300 */
[----:B------:R-:W-:Y:S05]  /*ab90*/  @!P0 BRA `(.L_x_65) ;  /* 0x00000000000c8947 */ /* 0x000fea0003800000 */
[----:B--2---:R-:W1:Y:S02]  /*aba0*/  LDC.64 R4, c[0x0][0x728] ;  /* 0x0001ca00ff047b82 */ /* 0x004e640000000a00 */
[----:B-1----:R1:W5:Y:S01]  /*abb0*/  LDG.E R4, desc[UR8][R4.64] ;  /* 0x0000000804047981 */ /* 0x002362000c1e1900 */
[----:B------:R-:W-:Y:S05]  /*abc0*/  BRA `(.L_x_64) ;  /* 0x0000000000047947 */ /* 0x000fea0003800000 */
.L_x_65:
[----:B--2---:R-:W3:Y:S02]  /*abd0*/  LDC R4, c[0x0][0x720] ;  /* 0x0001c800ff047b82 */ /* 0x004ee40000000800 */
.L_x_64:
[----:B------:R-:W-:Y:S01]  /*abe0*/  MOV R0, RZ ;  /* 0x000000ff00007202 */ /* 0x000fe20000000f00 */
[----:B---3-5:R-:W-:-:S03]  /*abf0*/  IMAD.MOV.U32 R19, RZ, RZ, R4 ;  /* 0x000000ffff137224 */ /* 0x028fc600078e0004 */
[----:B------:R-:W-:-:S13]  /*ac00*/  LOP3.LUT P0, RZ, R0, 0x1bf, RZ, 0xc0, !PT ;  /* 0x000001bf00ff7812 */ /* 0x000fda000780c0ff */
[----:B------:R-:W-:Y:S05]  /*ac10*/  @!P0 BRA `(.L_x_66) ;  /* 0x0000000000408947 */ /* 0x000fea0003800000 */
[----:B------:R-:W-:Y:S01]  /*ac20*/  MOV R0, 0x0 ;  /* 0x0000000000007802 */ /* 0x000fe20000000f00 */
[----:B------:R-:W-:Y:S01]  /*ac30*/  ULDC.64 UR4, c[0x4][0x68] ;  /* 0x01001a0000047ab9 */ /* 0x000fe20000000a00 */
[----:B------:R-:W-:Y:S01]  /*ac40*/  ULDC.64 UR6, c[0x4][0x8] ;  /* 0x0100020000067ab9 */ /* 0x000fe20000000a00 */
[----:B--2---:R-:W-:Y:S01]  /*ac50*/  IMAD.U32 R4, RZ, RZ, UR4 ;  /* 0x00000004ff047e24 */ /* 0x004fe2000f8e00ff */
[----:B------:R2:W3:Y:S01]  /*ac60*/  LDC.64 R14, c[0x4][R0] ;  /* 0x01000000000e7b82 */ /* 0x0004e20000000a00 */
[----:B-1----:R-:W-:Y:S01]  /*ac70*/  IMAD.U32 R5, RZ, RZ, UR5 ;  /* 0x00000005ff057e24 */ /* 0x002fe2000f8e00ff */
[----:B------:R-:W-:Y:S01]  /*ac80*/  ULDC.64 UR4, c[0x4][0x70] ;  /* 0x01001c0000047ab9 */ /* 0x000fe20000000a00 */
[----:B------:R-:W-:Y:S01]  /*ac90*/  IMAD.U32 R10, RZ, RZ, UR6 ;  /* 0x00000006ff0a7e24 */ /* 0x000fe2000f8e00ff */
[----:B------:R-:W-:Y:S01]  /*aca0*/  MOV R6, UR4 ;  /* 0x0000000400067c02 */ /* 0x000fe20008000f00 */
[----:B------:R-:W-:Y:S01]  /*acb0*/  IMAD.U32 R7, RZ, RZ, UR5 ;  /* 0x00000005ff077e24 */ /* 0x000fe2000f8e00ff */
[----:B------:R-:W-:Y:S01]  /*acc0*/  MOV R8, 0x70 ;  /* 0x0000007000087802 */ /* 0x000fe20000000f00 */
[----:B------:R-:W-:-:S02]  /*acd0*/  IMAD.U32 R11, RZ, RZ, UR7 ;  /* 0x00000007ff0b7e24 */ /* 0x000fc4000f8e00ff */
[----:B------:R-:W-:Y:S02]  /*ace0*/  IMAD.MOV.U32 R12, RZ, RZ, 0x1 ;  /* 0x00000001ff0c7424 */ /* 0x000fe400078e00ff */
[----:B--2---:R-:W-:-:S07]  /*acf0*/  IMAD.MOV.U32 R13, RZ, RZ, RZ ;  /* 0x000000ffff0d7224 */ /* 0x004fce00078e00ff */
[----:B------:R-:W-:-:S07]  /*ad00*/  LEPC R20, `(.L_x_66) ;  /* 0x000000001014794e */ /* 0x000fce0000000000 */
[----:B---3--:R-:W-:Y:S05]  /*ad10*/  CALL.ABS.NOINC R14 ;  /* 0x000000000e007343 */ /* 0x008fea0003c00000 */
.L_x_66:
[----:B------:R-:W-:-:S13]  /*ad20*/  LOP3.LUT P0, RZ, R2, 0x1bf, RZ, 0xc0, !PT ;  /* 0x000001bf02ff7812 */ /* 0x000fda000780c0ff */
[----:B------:R-:W-:Y:S05]  /*ad30*/  @!P0 BRA `(.L_x_67) ;  /* 0x0000000000408947 */ /* 0x000fea0003800000 */
[----:B------:R-:W-:Y:S01]  /*ad40*/  MOV R0, 0x0 ;  /* 0x0000000000007802 */ /* 0x000fe20000000f00 */
[----:B------:R-:W-:Y:S01]  /*ad50*/  ULDC.64 UR4, c[0x4][0x68] ;  /* 0x01001a0000047ab9 */ /* 0x000fe20000000a00 */
[----:B------:R-:W-:Y:S01]  /*ad60*/  ULDC.64 UR6, c[0x4][0x8] ;  /* 0x0100020000067ab9 */ /* 0x000fe20000000a00 */
[----:B--2---:R-:W-:Y:S01]  /*ad70*/  IMAD.U32 R4, RZ, RZ, UR4 ;  /* 0x00000004ff047e24 */ /* 0x004fe2000f8e00ff */
[----:B------:R2:W3:Y:S01]  /*ad80*/  LDC.64 R14, c[0x4][R0] ;  /* 0x01000000000e7b82 */ /* 0x0004e20000000a00 */
[----:B-1----:R-:W-:Y:S01]  /*ad90*/  MOV R5, UR5 ;  /* 0x0000000500057c02 */ /* 0x002fe20008000f00 */
[----:B------:R-:W-:Y:S01]  /*ada0*/  ULDC.64 UR4, c[0x4][0x70] ;  /* 0x01001c0000047ab9 */ /* 0x000fe20000000a00 */
[----:B------:R-:W-:Y:S01]  /*adb0*/  IMAD.U32 R10, RZ, RZ, UR6 ;  /* 0x00000006ff0a7e24 */ /* 0x000fe2000f8e00ff */
[----:B------:R-:W-:Y:S01]  /*adc0*/  MOV R11, UR7 ;  /* 0x00000007000b7c02 */ /* 0x000fe20008000f00 */
[----:B------:R-:W-:Y:S02]  /*add0*/  IMAD.U32 R6, RZ, RZ, UR4 ;  /* 0x00000004ff067e24 */ /* 0x000fe4000f8e00ff */
[----:B------:R-:W-:-:S02]  /*ade0*/  IMAD.U32 R7, RZ, RZ, UR5 ;  /* 0x00000005ff077e24 */ /* 0x000fc4000f8e00ff */
[----:B------:R-:W-:Y:S02]  /*adf0*/  IMAD.MOV.U32 R8, RZ, RZ, 0x70 ;  /* 0x00000070ff087424 */ /* 0x000fe400078e00ff */
[----:B------:R-:W-:Y:S02]  /*ae00*/  IMAD.MOV.U32 R12, RZ, RZ, 0x1 ;  /* 0x00000001ff0c7424 */ /* 0x000fe400078e00ff */
[----:B--2---:R-:W-:-:S07]  /*ae10*/  IMAD.MOV.U32 R13, RZ, RZ, RZ ;  /* 0x000000ffff0d7224 */ /* 0x004fce00078e00ff */
[----:B------:R-:W-:-:S07]  /*ae20*/  LEPC R20, `(.L_x_67) ;  /* 0x000000001014794e */ /* 0x000fce0000000000 */
[----:B---3--:R-:W-:Y:S05]  /*ae30*/  CALL.ABS.NOINC R14 ;  /* 0x000000000e007343 */ /* 0x008fea0003c00000 */
.L_x_67:
[----:B------:R-:W-:Y:S01]  /*ae40*/  ULDC.64 UR4, c[0x0][0x730] ;  /* 0x0001cc0000047ab9 */ /* 0x000fe20000000a00 */
[----:B------:R-:W-:Y:S01]  /*ae50*/  SHF.L.U32 R0, R16, 0x5, RZ ;  /* 0x0000000510007819 */ /* 0x000fe200000006ff */
[----:B------:R-:W-:Y:S01]  /*ae60*/  VIADD R17, R17, 0x1f ;  /* 0x0000001f11117836 */ /* 0x000fe20000000000 */
[----:B------:R-:W-:Y:S02]  /*ae70*/  ISETP.NE.U32.AND P0, PT, RZ, UR4, PT ;  /* 0x00000004ff007c0c */ /* 0x000fe4000bf05070 */
[----:B--2---:R-:W-:Y:S02]  /*ae80*/  SHF.R.U32.HI R4, RZ, 0x1, R16 ;  /* 0x00000001ff047819 */ /* 0x004fe40000011610 */
[----:B------:R-:W-:Y:S02]  /*ae90*/  ISETP.NE.AND.EX P0, PT, RZ, UR5, PT, P0 ;  /* 0x00000005ff007c0c */ /* 0x000fe4000bf05300 */
[C---:B-1----:R-:W-:Y:S02]  /*aea0*/  LOP3.LUT R5, R0.reuse, 0xc0, RZ, 0xc0, !PT ;  /* 0x000000c000057812 */ /* 0x042fe400078ec0ff */
[----:B------:R-:W-:-:S02]  /*aeb0*/  LOP3.LUT R3, R0, 0x20, RZ, 0xc0, !PT ;  /* 0x0000002000037812 */ /* 0x000fc400078ec0ff */
[----:B------:R-:W-:Y:S01]  /*aec0*/  LOP3.LUT R5, R5, 0x8, R4, 0xf8, !PT ;  /* 0x0000000805057812 */ /* 0x000fe200078ef804 */
[----:B------:R-:W-:Y:S01]  /*aed0*/  IMAD.SHL.U32 R4, R16, 0x4, RZ ;  /* 0x0000000410047824 */ /* 0x000fe200078e00ff */
[----:B------:R-:W-:Y:S01]  /*aee0*/  ISETP.GT.U32.AND P1, PT, R17, 0x3e, PT ;  /* 0x0000003e1100780c */ /* 0x000fe20003f24070 */
[----:B------:R-:W-:Y:S01]  /*aef0*/  IMAD R3, R18, 0x200, R3 ;  /* 0x0000020012037824 */ /* 0x000fe200078e0203 */
[----:B------:R-:W-:Y:S02]  /*af00*/  LOP3.LUT R0, R0, 0x100, RZ, 0xc0, !PT ;  /* 0x0000010000007812 */ /* 0x000fe400078ec0ff */
[----:B------:R-:W-:Y:S01]  /*af10*/  LOP3.LUT R4, R5, 0x18, R4, 0x78, !PT ;  /* 0x0000001805047812 */ /* 0x000fe200078e7804 */
[----:B------:R-:W1:Y:S01]  /*af20*/  @P0 LDC R19, c[0x0][0x720] ;  /* 0x0001c800ff130b82 */ /* 0x000e620000000800 */
[----:B------:R-:W-:Y:S02]  /*af30*/  LOP3.LUT P0, RZ, R16, 0x4, RZ, 0xc0, !PT ;  /* 0x0000000410ff7812 */ /* 0x000fe4000780c0ff */
[----:B------:R-:W-:-:S04]  /*af40*/  IADD3 R11, R4, R3, R0 ;  /* 0x00000003040b7210 */ /* 0x000fc80007ffe000 */
[----:B------:R-:W-:Y:S01]  /*af50*/  LEA R11, R11, R2, 0x1 ;  /* 0x000000020b0b7211 */ /* 0x000fe200078e08ff */
[-C--:B-1----:R-:W-:Y:S01]  /*af60*/  FMUL R88, R88, R19.reuse ;  /* 0x0000001358587220 */ /* 0x082fe20000400000 */
[-C--:B------:R-:W-:Y:S01]  /*af70*/  FMUL R89, R89, R19.reuse ;  /* 0x0000001359597220 */ /* 0x080fe20000400000 */
        /* <DEDUP_REMOVED lines=14> */
[----:B------:R-:W-:-:S02]  /*b060*/  F2FP.BF16.F32.PACK_AB R88, R89, R88 ;  /* 0x000000585958723e */ /* 0x000fc400000010ff */
[----:B------:R-:W-:Y:S01]  /*b070*/  F2FP.BF16.F32.PACK_AB R89, R3, R0 ;  /* 0x000000000359723e */ /* 0x000fe200000010ff */
[----:B------:R-:W-:Y:S01]  /*b080*/  VIADD R0, R11, 0x20 ;  /* 0x000000200b007836 */ /* 0x000fe20000000000 */
[----:B------:R-:W-:Y:S02]  /*b090*/  F2FP.BF16.F32.PACK_AB R96, R97, R96 ;  /* 0x000000606160723e */ /* 0x000fe400000010ff */
[----:B------:R-:W-:Y:S02]  /*b0a0*/  F2FP.BF16.F32.PACK_AB R90, R93, R92 ;  /* 0x0000005c5d5a723e */ /* 0x000fe400000010ff */
[----:B------:R-:W-:Y:S02]  /*b0b0*/  F2FP.BF16.F32.PACK_AB R91, R5, R4 ;  /* 0x00000004055b723e */ /* 0x000fe400000010ff */
[----:B------:R-:W-:Y:S02]  /*b0c0*/  F2FP.BF16.F32.PACK_AB R97, R7, R6 ;  /* 0x000000060761723e */ /* 0x000fe400000010ff */
[----:B------:R-:W-:-:S02]  /*b0d0*/  F2FP.BF16.F32.PACK_AB R98, R101, R100 ;  /* 0x000000646562723e */ /* 0x000fc400000010ff */
[----:B------:R-:W-:Y:S01]  /*b0e0*/  F2FP.BF16.F32.PACK_AB R99, R9, R8 ;  /* 0x000000080963723e */ /* 0x000fe200000010ff */
[----:B------:R-:W-:Y:S06]  /*b0f0*/  @P1 BRA `(.L_x_68) ;  /* 0x0000000000041947 */ /* 0x000fec0003800000 */
[----:B------:R-:W-:-:S04]  /*b100*/  DEPBAR.LE SB0, 0x0 ;  /* 0x000080000000791a */ /* 0x000fc80000000000 */
.L_x_68:
[----:B------:R-:W-:Y:S05]  /*b110*/  WARPSYNC.ALL ;  /* 0x0000000000007948 */ /* 0x000fea0003800000 */
[----:B------:R-:W-:Y:S01]  /*b120*/  BAR.SYNC.DEFER_BLOCKING 0x1, 0x80 ;  /* 0x0042000000007b1d */ /* 0x000fe20000010000 */
[----:B------:R-:W-:-:S05]  /*b130*/  @P0 VIADD R0, R11, 0xffffffe0 ;  /* 0xffffffe00b000836 */ /* 0x000fca0000000000 */
[----:B------:R-:W-:Y:S01]  /*b140*/  BSSY B0, `(.L_x_69) ;  /* 0x0000016000007945 */ /* 0x000fe20003800000 */
[----:B------:R1:W-:Y:S04]  /*b150*/  STSM.16.M88.4 [R11], R88 ;  /* 0x000000580b007844 */ /* 0x0003e80000000200 */
[----:B------:R1:W-:Y:S01]  /*b160*/  STSM.16.M88.4 [R0], R96 ;  /* 0x0000006000007844 */ /* 0x0003e20000000200 */
[----:B------:R-:W-:Y:S01]  /*b170*/  @!PT LDS RZ, [RZ] ;  /* 0x00000000fffff984 */ /* 0x000fe20000000800 */
[----:B------:R-:W-:Y:S01]  /*b180*/  @!PT LDS RZ, [RZ] ;  /* 0x00000000fffff984 */ /* 0x000fe20000000800 */
[----:B------:R-:W-:Y:S01]  /*b190*/  @!PT LDS RZ, [RZ] ;  /* 0x00000000fffff984 */ /* 0x000fe20000000800 */
[----:B------:R-:W-:Y:S01]  /*b1a0*/  @!PT LDS RZ, [RZ] ;  /* 0x00000000fffff984 */ /* 0x000fe20000000800 */
[----:B------:R2:W-:Y:S06]  /*b1b0*/  MEMBAR.ALL.CTA ;  /* 0x0000000000007992 */ /* 0x0005ec0000008000 */
[----:B--2---:R-:W2:Y:S02]  /*b1c0*/  FENCE.VIEW.ASYNC.S ;  /* 0x00000000000073c6 */ /* 0x004ea40000000000 */
[----:B--2---:R-:W-:Y:S06]  /*b1d0*/  BAR.SYNC.DEFER_BLOCKING 0x1, 0x80 ;  /* 0x0042000000007b1d */ /* 0x004fec0000010000 */
[----:B------:R-:W-:Y:S05]  /*b1e0*/  @P1 BRA `(.L_x_70) ;  /* 0x00000000002c1947 */ /* 0x000fea0003800000 */
[----:B------:R-:W2:Y:S01]  /*b1f0*/  S2UR UR10, SR_CTAID.X ;  /* 0x00000000000a79c3 */ /* 0x000ea20000002500 */
[----:B------:R-:W-:Y:S01]  /*b200*/  ULDC.64 UR4, c[0x0][0x198] ;  /* 0x0000660000047ab9 */ /* 0x000fe20000000a00 */
[----:B------:R-:W-:Y:S01]  /*b210*/  R2UR UR8, R2 ;  /* 0x00000000020872ca */ /* 0x000fe200000e0000 */
[----:B------:R-:W-:Y:S01]  /*b220*/  UIADD3 UR4, UP0, UR4, 0x670, URZ ;  /* 0x0000067004047890 */ /* 0x000fe2000ff1e03f */
[----:B------:R-:W-:Y:S01]  /*b230*/  UMOV UR9, URZ ;  /* 0x0000003f00097c82 */ /* 0x000fe20008000000 */
[----:B------:R-:W-:Y:S02]  /*b240*/  UMOV UR11, UR36 ;  /* 0x00000024000b7c82 */ /* 0x000fe40008000000 */
[----:B------:R-:W-:Y:S01]  /*b250*/  UIADD3.X UR5, URZ, UR5, URZ, UP0, !UPT ;  /* 0x000000053f057290 */ /* 0x000fe200087fe43f */
[----:B------:R-:W-:Y:S01]  /*b260*/  UMOV UR12, UR37 ;  /* 0x00000025000c7c82 */ /* 0x000fe20008000000 */
[----:B--2---:R-:W-:-:S09]  /*b270*/  USHF.L.U32 UR10, UR10, 0x6, URZ ;  /* 0x000000060a0a7899 */ /* 0x004fd2000800063f */
[----:B------:R2:W-:Y:S02]  /*b280*/  UTMASTG.4D [UR8], [UR4] ;  /* 0x00000008040073b5 */ /* 0x0005e40008018000 */
[----:B--2---:R0:W-:Y:S02]  /*b290*/  UTMACMDFLUSH ;  /* 0x00000000000079b7 */ /* 0x0041e40000000000 */
.L_x_70:
[----:B------:R-:W-:Y:S05]  /*b2a0*/  BSYNC B0 ;  /* 0x0000000000007941 */ /* 0x000fea0003800000 */
.L_x_69:
[----:B------:R-:W-:-:S04]  /*b2b0*/  DEPBAR.LE SB0, 0x0 ;  /* 0x000080000000791a */ /* 0x000fc80000000000 */
[----:B------:R-:W-:Y:S05]  /*b2c0*/  EXIT ;  /* 0x000000000000794d */ /* 0x000fea0003800000 */
        .weak           $__internal_0_$__cuda_sm20_rcp_rn_f32_slowpath
        .type           $__internal_0_$__cuda_sm20_rcp_rn_f32_slowpath,@function
        .size           $__internal_0_$__cuda_sm20_rcp_rn_f32_slowpath,(.L_x_76 - $__internal_0_$__cuda_sm20_rcp_rn_f32_slowpath)
$__internal_0_$__cuda_sm20_rcp_rn_f32_slowpath:
[----:B------:R-:W-:Y:S01]  /*b2d0*/  IMAD.SHL.U32 R0, R3, 0x2, RZ ;  /* 0x0000000203007824 */ /* 0x000fe200078e00ff */
[----:B------:R-:W-:Y:S04]  /*b2e0*/  BSSY B2, `(.L_x_71) ;  /* 0x0000030000027945 */ /* 0x000fe80003800000 */
[----:B------:R-:W-:-:S04]  /*b2f0*/  SHF.R.U32.HI R13, RZ, 0x18, R0 ;  /* 0x00000018ff0d7819 */ /* 0x000fc80000011600 */
[----:B------:R-:W-:-:S13]  /*b300*/  ISETP.NE.U32.AND P0, PT, R13, RZ, PT ;  /* 0x000000ff0d00720c */ /* 0x000fda0003f05070 */
[----:B------:R-:W-:Y:S05]  /*b310*/  @P0 BRA `(.L_x_72) ;  /* 0x0000000000280947 */ /* 0x000fea0003800000 */
[----:B------:R-:W-:-:S04]  /*b320*/  SHF.L.U32 R0, R3, 0x1, RZ ;  /* 0x0000000103007819 */ /* 0x000fc800000006ff */
[----:B------:R-:W-:-:S13]  /*b330*/  ISETP.NE.AND P0, PT, R0, RZ, PT ;  /* 0x000000ff0000720c */ /* 0x000fda0003f05270 */
[----:B------:R-:W-:Y:S01]  /*b340*/  @P0 FFMA R5, R3, 1.84467440737095516160e+19, RZ ;  /* 0x5f80000003050823 */ /* 0x000fe200000000ff */
[----:B------:R-:W-:Y:S08]  /*b350*/  @!P0 MUFU.RCP R4, R3 ;  /* 0x0000000300048308 */ /* 0x000ff00000001000 */
[----:B------:R-:W1:Y:S02]  /*b360*/  @P0 MUFU.RCP R0, R5 ;  /* 0x0000000500000308 */ /* 0x000e640000001000 */
[----:B-1----:R-:W-:-:S04]  /*b370*/  @P0 FFMA R10, R5, R0, -1 ;  /* 0xbf800000050a0423 */ /* 0x002fc80000000000 */
[----:B------:R-:W-:-:S04]  /*b380*/  @P0 FADD.FTZ R11, -R10, -RZ ;  /* 0x800000ff0a0b0221 */ /* 0x000fc80000010100 */
[----:B------:R-:W-:-:S04]  /*b390*/  @P0 FFMA R0, R0, R11, R0 ;  /* 0x0000000b00000223 */ /* 0x000fc80000000000 */
[----:B------:R-:W-:Y:S01]  /*b3a0*/  @P0 FFMA R4, R0, 1.84467440737095516160e+19, RZ ;  /* 0x5f80000000040823 */ /* 0x000fe200000000ff */
[----:B------:R-:W-:Y:S06]  /*b3b0*/  BRA `(.L_x_73) ;  /* 0x0000000000887947 */ /* 0x000fec0003800000 */
.L_x_72:
[----:B------:R-:W-:-:S05]  /*b3c0*/  VIADD R22, R13, 0xffffff03 ;  /* 0xffffff030d167836 */ /* 0x000fca0000000000 */
[----:B------:R-:W-:-:S13]  /*b3d0*/  ISETP.GT.U32.AND P0, PT, R22, 0x1, PT ;  /* 0x000000011600780c */ /* 0x000fda0003f04070 */
[----:B------:R-:W-:Y:S05]  /*b3e0*/  @P0 BRA `(.L_x_74) ;  /* 0x0000000000780947 */ /* 0x000fea0003800000 */
[----:B------:R-:W-:Y:S01]  /*b3f0*/  LOP3.LUT R0, R3, 0x7fffff, RZ, 0xc0, !PT ;  /* 0x007fffff03007812 */ /* 0x000fe200078ec0ff */
[----:B------:R-:W-:-:S03]  /*b400*/  IMAD.MOV.U32 R11, RZ, RZ, 0x3 ;  /* 0x00000003ff0b7424 */ /* 0x000fc600078e00ff */
[----:B------:R-:W-:Y:S02]  /*b410*/  LOP3.LUT R0, R0, 0x3f800000, RZ, 0xfc, !PT ;  /* 0x3f80000000007812 */ /* 0x000fe400078efcff */
[----:B------:R-:W-:Y:S02]  /*b420*/  SHF.L.U32 R11, R11, R22, RZ ;  /* 0x000000160b0b7219 */ /* 0x000fe400000006ff */
[----:B------:R-:W1:Y:S02]  /*b430*/  MUFU.RCP R5, R0 ;  /* 0x0000000000057308 */ /* 0x000e640000001000 */
[----:B-1----:R-:W-:-:S04]  /*b440*/  FFMA R4, R0, R5, -1 ;  /* 0xbf80000000047423 */ /* 0x002fc80000000005 */
[----:B------:R-:W-:-:S04]  /*b450*/  FADD.FTZ R4, -R4, -RZ ;  /* 0x800000ff04047221 */ /* 0x000fc80000010100 */
[CCC-:B------:R-:W-:Y:S01]  /*b460*/  FFMA.RM R10, R5.reuse, R4.reuse, R5.reuse ;  /* 0x00000004050a7223 */ /* 0x1c0fe20000004005 */
[----:B------:R-:W-:-:S04]  /*b470*/  FFMA.RP R5, R5, R4, R5 ;  /* 0x0000000405057223 */ /* 0x000fc80000008005 */
[C---:B------:R-:W-:Y:S02]  /*b480*/  LOP3.LUT R4, R10.reuse, 0x7fffff, RZ, 0xc0, !PT ;  /* 0x007fffff0a047812 */ /* 0x040fe400078ec0ff */
[----:B------:R-:W-:Y:S02]  /*b490*/  FSETP.NEU.FTZ.AND P0, PT, R10, R5, PT ;  /* 0x000000050a00720b */ /* 0x000fe40003f1d000 */
[----:B------:R-:W-:Y:S02]  /*b4a0*/  LOP3.LUT R4, R4, 0x800000, RZ, 0xfc, !PT ;  /* 0x0080000004047812 */ /* 0x000fe400078efcff */
[----:B------:R-:W-:Y:S02]  /*b4b0*/  SEL R5, RZ, 0xffffffff, !P0 ;  /* 0xffffffffff057807 */ /* 0x000fe40004000000 */
[----:B------:R-:W-:-:S03]  /*b4c0*/  LOP3.LUT R11, R11, R4, RZ, 0xc0, !PT ;  /* 0x000000040b0b7212 */ /* 0x000fc600078ec0ff */
[----:B------:R-:W-:Y:S01]  /*b4d0*/  IMAD.MOV R5, RZ, RZ, -R5 ;  /* 0x000000ffff057224 */ /* 0x000fe200078e0a05 */
[----:B------:R-:W-:-:S04]  /*b4e0*/  SHF.R.U32.HI R11, RZ, R22, R11 ;  /* 0x00000016ff0b7219 */ /* 0x000fc8000001160b */
[--C-:B------:R-:W-:Y:S01]  /*b4f0*/  LOP3.LUT P1, RZ, R5, R22, R4.reuse, 0xf8, !PT ;  /* 0x0000001605ff7212 */ /* 0x100fe2000782f804 */
[----:B------:R-:W-:Y:S01]  /*b500*/  VIADD R5, R13, 0xffffff04 ;  /* 0xffffff040d057836 */ /* 0x000fe20000000000 */
[C---:B------:R-:W-:Y:S02]  /*b510*/  LOP3.LUT P0, RZ, R11.reuse, 0x1, RZ, 0xc0, !PT ;  /* 0x000000010bff7812 */ /* 0x040fe4000780c0ff */
[----:B------:R-:W-:Y:S02]  /*b520*/  LOP3.LUT P2, RZ, R11, 0x2, RZ, 0xc0, !PT ;  /* 0x000000020bff7812 */ /* 0x000fe4000784c0ff */
[----:B------:R-:W-:Y:S02]  /*b530*/  SHF.R.U32.HI R4, RZ, R5, R4 ;  /* 0x00000005ff047219 */ /* 0x000fe40000011604 */
[----:B------:R-:W-:Y:S02]  /*b540*/  PLOP3.LUT P0, PT, P0, P1, P2, 0xe0, 0x0 ;  /* 0x000000000000781c */ /* 0x000fe40000703c20 */
[----:B------:R-:W-:-:S02]  /*b550*/  LOP3.LUT P1, RZ, R3, 0x7fffff, RZ, 0xc0, !PT ;  /* 0x007fffff03ff7812 */ /* 0x000fc4000782c0ff */
[----:B------:R-:W-:-:S04]  /*b560*/  SEL R0, RZ, 0x1, !P0 ;  /* 0x00000001ff007807 */ /* 0x000fc80004000000 */
[----:B------:R-:W-:-:S04]  /*b570*/  IADD3 R0, -R0, RZ, RZ ;  /* 0x000000ff00007210 */ /* 0x000fc80007ffe1ff */
[----:B------:R-:W-:-:S13]  /*b580*/  ISETP.GE.AND P0, PT, R0, RZ, PT ;  /* 0x000000ff0000720c */ /* 0x000fda0003f06270 */
[----:B------:R-:W-:-:S04]  /*b590*/  @!P0 VIADD R4, R4, 0x1 ;  /* 0x0000000104048836 */ /* 0x000fc80000000000 */
[----:B------:R-:W-:-:S05]  /*b5a0*/  @!P1 IMAD.SHL.U32 R4, R4, 0x2, RZ ;  /* 0x0000000204049824 */ /* 0x000fca00078e00ff */
[----:B------:R-:W-:Y:S01]  /*b5b0*/  LOP3.LUT R4, R4, 0x80000000, R3, 0xf8, !PT ;  /* 0x8000000004047812 */ /* 0x000fe200078ef803 */
[----:B------:R-:W-:Y:S06]  /*b5c0*/  BRA `(.L_x_73) ;  /* 0x0000000000047947 */ /* 0x000fec0003800000 */
.L_x_74:
[----:B------:R1:W2:Y:S02]  /*b5d0*/  MUFU.RCP R4, R3 ;  /* 0x0000000300047308 */ /* 0x0002a40000001000 */
.L_x_73:
[----:B------:R-:W-:Y:S05]  /*b5e0*/  BSYNC B2 ;  /* 0x0000000000027941 */ /* 0x000fea0003800000 */
.L_x_71:
[----:B--2---:R-:W-:Y:S01]  /*b5f0*/  MOV R0, R4 ;  /* 0x0000000400007202 */ /* 0x004fe20000000f00 */
[----:B------:R-:W-:Y:S02]  /*b600*/  IMAD.MOV.U32 R4, RZ, RZ, R12 ;  /* 0x000000ffff047224 */ /* 0x000fe400078e000c */
[----:B------:R-:W-:-:S04]  /*b610*/  IMAD.MOV.U32 R5, RZ, RZ, 0x0 ;  /* 0x00000000ff057424 */ /* 0x000fc800078e00ff */
[----:B-1----:R-:W-:Y:S05]  /*b620*/  RET.REL.NODEC R4 `(_ZN7cutlass13device_kernelINS_4fmha6kernel13FmhaKernelTmaINS1_10collective15FmhaMainloopTmaINS_10bfloat16_tEfN4cute5tupleIJNS7_1CILi64EEENS9_ILi128EEENS9_ILi32EEEEEENS4_12CausalFusionEJEEENS4_15FmhaFwdEpilogueIS6_fNS8_IJSA_SC_SB_EEEEEJEEEEEvNT_6ParamsE) ;  /* 0xffffff4804747950 */ /* 0x002fea0003c3ffff */
.L_x_75:
[----:B------:R-:W-:-:S00]  /*b630*/  BRA `(.L_x_75) ;  /* 0xfffffffc00fc7947 */ /* 0x000fc0000383ffff */
[----:B------:R-:W-:-:S00]  /*b640*/  NOP ;  /* 0x0000000000007918 */ /* 0x000fc00000000000 */
        /* <DEDUP_REMOVED lines=11> */
.L_x_76:


//--------------------- .nv.global.init           --------------------------
	.section	.nv.global.init,"aw",@progbits
.nv.global.init:
	.type		$str$23,@object
	.size		$str$23,($str$24 - $str$23)
$str$23:
        /*0000*/ 	.byte	0x28, 0x61, 0x64, 0x64, 0x72, 0x65, 0x73, 0x73, 0x20, 0x26, 0x20, 0x6d, 0x61, 0x73, 0x6b, 0x29
        /*0010*/ 	.byte	0x20, 0x3d, 0x3d, 0x20, 0x30, 0x00
	.type		$str$24,@object
	.size		$str$24,(__unnamed_1 - $str$24)
$str$24:
        /*0016*/ 	.byte	0x2f, 0x74, 0x6d, 0x70, 0x2f, 0x63, 0x75, 0x74, 0x6c, 0x61, 0x73, 0x73, 0x5f, 0x73, 0x77, 0x65
        /*0026*/ 	.byte	0x65, 0x70, 0x5f, 0x73, 0x72, 0x63, 0x2f, 0x69, 0x6e, 0x63, 0x6c, 0x75, 0x64, 0x65, 0x2f, 0x63
        /*0036*/ 	.byte	0x75, 0x74, 0x65, 0x2f, 0x70, 0x6f, 0x69, 0x6e, 0x74, 0x65, 0x72, 0x5f, 0x66, 0x6c, 0x61, 0x67
        /*0046*/ 	.byte	0x67, 0x65, 0x64, 0x2e, 0x68, 0x70, 0x70, 0x00
	.type		__unnamed_1,@object
	.size		__unnamed_1,(.L_0 - __unnamed_1)
__unnamed_1:
        /*004e*/ 	.byte	0x61, 0x75, 0x74, 0x6f, 0x20, 0x63, 0x75, 0x74, 0x65, 0x3a, 0x3a, 0x61, 0x73, 0x5f, 0x70, 0x6f
        /* <DEDUP_REMOVED lines=27> */
        /*020e*/ 	.byte	0x30, 0x3e, 0x3e, 0x3e, 0x3e, 0x3e, 0x5d, 0x00
.L_0:


//--------------------- .nv.shared._ZN7cutlass13device_kernelINS_4fmha6kernel13FmhaKernelTmaINS1_10collective15FmhaMainloopTmaINS_10bfloat16_tEfN4cute5tupleIJNS7_1CILi64EEENS9_ILi128EEENS9_ILi32EEEEEENS4_12CausalFusionEJEEENS4_15FmhaFwdEpilogueIS6_fNS8_IJSA_SC_SB_EEEEEJEEEEEvNT_6ParamsE --------------------------
	.section	.nv.shared._ZN7cutlass13device_kernelINS_4fmha6kernel13FmhaKernelTmaINS1_10collective15FmhaMainloopTmaINS_10bfloat16_tEfN4cute5tupleIJNS7_1CILi64EEENS9_ILi128EEENS9_ILi32EEEEEENS4_12CausalFusionEJEEENS4_15FmhaFwdEpilogueIS6_fNS8_IJSA_SC_SB_EEEEEJEEEEEvNT_6ParamsE,"aw",@nobits
	.sectionflags	@""
	.align	16
	.zero		1024


//--------------------- .nv.shared.reserved.0     --------------------------
	.section	.nv.shared.reserved.0,"aw",@nobits
	.weak		__nv_reservedSMEM_offset_0_alias
	.size		__nv_reservedSMEM_offset_0_alias, 0, 0
	.other		__nv_reservedSMEM_offset_0_alias,@"STO_CUDA_RESERVED_SHARED STV_DEFAULT"
__nv_reservedSMEM_offset_0_alias:
	.zero		0


//--------------------- .nv.global                --------------------------
	.section	.nv.global,"aw",@nobits
.nv.global:
	.type		_ZN39_INTERNAL_acd04249_4_k_cu_a3e4f90b_29484cute1_E,@object
	.size		_ZN39_INTERNAL_acd04249_4_k_cu_a3e4f90b_29484cute1_E,(_ZN39_INTERNAL_acd04249_4_k_cu_a3e4f90b_29484cuda3std3__45__cpo6cbeginE - _ZN39_INTERNAL_acd04249_4_k_cu_a3e4f90b_29484cute1_E)
_ZN39_INTERNAL_acd04249_4_k_cu_a3e4f90b_29484cute1_E:
	.zero		1
	.type		_ZN39_INTERNAL_acd04249_4_k_cu_a3e4f90b_29484cuda3std3__45__cpo6cbeginE,@object
	.size		_ZN39_INTERNAL_acd04249_4_k_cu_a3e4f90b_29484cuda3std3__45__cpo6cbeginE,(_ZN39_INTERNAL_acd04249_4_k_cu_a3e4f90b_29484cuda3std3__48in_placeE - _ZN39_INTERNAL_acd04249_4_k_cu_a3e4f90b_29484cuda3std3__45__cpo6cbeginE)
_ZN39_INTERNAL_acd04249_4_k_cu_a3e4f90b_29484cuda3std3__45__cpo6cbeginE:
	.zero		1
	.type		_ZN39_INTERNAL_acd04249_4_k_cu_a3e4f90b_29484cuda3std3__48in_placeE,@object
	.size		_ZN39_INTERNAL_acd04249_4_k_cu_a3e4f90b_29484cuda3std3__48in_placeE,(_ZN39_INTERNAL_acd04249_4_k_cu_a3e4f90b_29484cuda3std6ranges3__45__cpo9iter_moveE - _ZN39_INTERNAL_acd04249_4_k_cu_a3e4f90b_29484cuda3std3__48in_placeE)
_ZN39_INTERNAL_acd04249_4_k_cu_a3e4f90b_29484cuda3std3__48in_placeE:
	.zero		1
	.type		_ZN39_INTERNAL_acd04249_4_k_cu_a3e4f90b_29484cuda3std6ranges3__45__cpo9iter_moveE,@object
	.size		_ZN39_INTERNAL_acd04249_4_k_cu_a3e4f90b_29484cuda3std6ranges3__45__cpo9iter_moveE,(_ZN39_INTERNAL_acd04249_4_k_cu_a3e4f90b_29484cuda3std3__45__cpo5beginE - _ZN39_INTERNAL_acd04249_4_k_cu_a3e4f90b_29484cuda3std6ranges3__45__cpo9iter_moveE)
_ZN39_INTERNAL_acd04249_4_k_cu_a3e4f90b_29484cuda3std6ranges3__45__cpo9iter_moveE:
	.zero		1
	.type		_ZN39_INTERNAL_acd04249_4_k_cu_a3e4f90b_29484cuda3std3__45__cpo5beginE,@object
	.size		_ZN39_INTERNAL_acd04249_4_k_cu_a3e4f90b_29484cuda3std3__45__cpo5beginE,(_ZN39_INTERNAL_acd04249_4_k_cu_a3e4f90b_29484cuda3std3__441_GLOBAL__N__acd04249_4_k_cu_a3e4f90b_29486ignoreE - _ZN39_INTERNAL_acd04249_4_k_cu_a3e4f90b_29484cuda3std3__45__cpo5beginE)
_ZN39_INTERNAL_acd04249_4_k_cu_a3e4f90b_29484cuda3std3__45__cpo5beginE:
	.zero		1
	.type		_ZN39_INTERNAL_acd04249_4_k_cu_a3e4f90b_29484cuda3std3__441_GLOBAL__N__acd04249_4_k_cu_a3e4f90b_29486ignoreE,@object
	.size		_ZN39_INTERNAL_acd04249_4_k_cu_a3e4f90b_29484cuda3std3__441_GLOBAL__N__acd04249_4_k_cu_a3e4f90b_29486ignoreE,(_ZN39_INTERNAL_acd04249_4_k_cu_a3e4f90b_29484cute7productE - _ZN39_INTERNAL_acd04249_4_k_cu_a3e4f90b_29484cuda3std3__441_GLOBAL__N__acd04249_4_k_cu_a3e4f90b_29486ignoreE)
_ZN39_INTERNAL_acd04249_4_k_cu_a3e4f90b_29484cuda3std3__441_GLOBAL__N__acd04249_4_k_cu_a3e4f90b_29486ignoreE:
	.zero		1
	.type		_ZN39_INTERNAL_acd04249_4_k_cu_a3e4f90b_29484cute7productE,@object
	.size		_ZN39_INTERNAL_acd04249_4_k_cu_a3e4f90b_29484cute7productE,(_ZN39_INTERNAL_acd04249_4_k_cu_a3e4f90b_29484cuda3std3__45__cpo3endE - _ZN39_INTERNAL_acd04249_4_k_cu_a3e4f90b_29484cute7productE)
_ZN39_INTERNAL_acd04249_4_k_cu_a3e4f90b_29484cute7productE:
	.zero		1
	.type		_ZN39_INTERNAL_acd04249_4_k_cu_a3e4f90b_29484cuda3std3__45__cpo3endE,@object
	.size		_ZN39_INTERNAL_acd04249_4_k_cu_a3e4f90b_29484cuda3std3__45__cpo3endE,(_ZN39_INTERNAL_acd04249_4_k_cu_a3e4f90b_29484cuda3std3__419piecewise_constructE - _ZN39_INTERNAL_acd04249_4_k_cu_a3e4f90b_29484cuda3std3__45__cpo3endE)
_ZN39_INTERNAL_acd04249_4_k_cu_a3e4f90b_29484cuda3std3__45__cpo3endE:
	.zero		1
	.type		_ZN39_INTERNAL_acd04249_4_k_cu_a3e4f90b_29484cuda3std3__419piecewise_constructE,@object
	.size		_ZN39_INTERNAL_acd04249_4_k_cu_a3e4f90b_29484cuda3std3__419piecewise_constructE,(_ZN39_INTERNAL_acd04249_4_k_cu_a3e4f90b_29484cuda3std3__45__cpo4cendE - _ZN39_INTERNAL_acd04249_4_k_cu_a3e4f90b_29484cuda3std3__419piecewise_constructE)
_ZN39_INTERNAL_acd04249_4_k_cu_a3e4f90b_29484cuda3std3__419piecewise_constructE:
	.zero		1
	.type		_ZN39_INTERNAL_acd04249_4_k_cu_a3e4f90b_29484cuda3std3__45__cpo4cendE,@object
	.size		_ZN39_INTERNAL_acd04249_4_k_cu_a3e4f90b_29484cuda3std3__45__cpo4cendE,(_ZN39_INTERNAL_acd04249_4_k_cu_a3e4f90b_29484cuda3std6ranges3__45__cpo4swapE - _ZN39_INTERNAL_acd04249_4_k_cu_a3e4f90b_29484cuda3std3__45__cpo4cendE)
_ZN39_INTERNAL_acd04249_4_k_cu_a3e4f90b_29484cuda3std3__45__cpo4cendE:
	.zero		1
	.type		_ZN39_INTERNAL_acd04249_4_k_cu_a3e4f90b_29484cuda3std6ranges3__45__cpo4swapE,@object
	.size		_ZN39_INTERNAL_acd04249_4_k_cu_a3e4f90b_29484cuda3std6ranges3__45__cpo4swapE,(.L_8 - _ZN39_INTERNAL_acd04249_4_k_cu_a3e4f90b_29484cuda3std6ranges3__45__cpo4swapE)
_ZN39_INTERNAL_acd04249_4_k_cu_a3e4f90b_29484cuda3std6ranges3__45__cpo4swapE:
	.zero		1
.L_8:


//--------------------- .nv.constant0._ZN7cutlass13device_kernelINS_4fmha6kernel13FmhaKernelTmaINS1_10collective15FmhaMainloopTmaINS_10bfloat16_tEfN4cute5tupleIJNS7_1CILi64EEENS9_ILi128EEENS9_ILi32EEEEEENS4_12CausalFusionEJEEENS4_15FmhaFwdEpilogueIS6_fNS8_IJSA_SC_SB_EEEEEJEEEEEvNT_6ParamsE --------------------------
	.section	.nv.constant0._ZN7cutlass13device_kernelINS_4fmha6kernel13FmhaKernelTmaINS1_10collective15FmhaMainloopTmaINS_10bfloat16_tEfN4cute5tupleIJNS7_1CILi64EEENS9_ILi128EEENS9_ILi32EEEEEENS4_12CausalFusionEJEEENS4_15FmhaFwdEpilogueIS6_fNS8_IJSA_SC_SB_EEEEEJEEEEEvNT_6ParamsE,"a",@progbits
	.sectionflags	@""
	.align	4
.nv.constant0._ZN7cutlass13device_kernelINS_4fmha6kernel13FmhaKernelTmaINS1_10collective15FmhaMainloopTmaINS_10bfloat16_tEfN4cute5tupleIJNS7_1CILi64EEENS9_ILi128EEENS9_ILi32EEEEEENS4_12CausalFusionEJEEENS4_15FmhaFwdEpilogueIS6_fNS8_IJSA_SC_SB_EEEEEJEEEEEvNT_6ParamsE:
	.zero		2688


//--------------------- SYMBOLS --------------------------

	.type		.nv.reservedSmem.offset0,@object
	.size		.nv.reservedSmem.offset0,0x4
	.type		__assertfail,@function
